	.target	sm_90a

	.elftype	@"ET_EXEC"


//--------------------- .note.nv.tkinfo           --------------------------
	.section	.note.nv.tkinfo,"",@"SHT_NOTE"
	.sectionflags	@"SHF_NOTE_NV_TKINFO"
	.tkinfo
        /*0018*/ 	.word	0x00000002
        /*0030*/ 	.string	""
        /*0030*/ 	.string	"ptxas"
        /*0030*/ 	.string	"Cuda compilation tools, release 13.0, V13.0.88"
        /*0030*/ 	.string	"Build cuda_13.0.r13.0/compiler.36424714_0"
        /*0030*/ 	.string	"-arch sm_90a -m 64 "



//--------------------- .note.nv.cuinfo           --------------------------
	.section	.note.nv.cuinfo,"",@"SHT_NOTE"
	.sectionflags	@"SHF_NOTE_NV_CUINFO"
        /*0018*/ 	.short	0x0002
        /*001a*/ 	.short	0x005a
        /*001c*/ 	.short	0x0082
	.zero		2


//--------------------- .nv.info                  --------------------------
	.section	.nv.info,"",@"SHT_CUDA_INFO"
	.align	4


	//----- nvinfo : EIATTR_REGCOUNT
	.align		4
        /*0000*/ 	.byte	0x04, 0x2f
        /*0002*/ 	.short	(.L_12 - .L_11)
	.align		4
.L_11:
        /*0004*/ 	.word	index@(_ZN7cutlass13device_kernelIN5flash19enable_sm80_to_sm89INS1_16FlashAttnFwdSm80INS1_25CollectiveMainloopFwdSm80ILi4ELi1ELb0EN4cute5tupleIJNS5_1CILi128EEENS7_ILi64EEES8_EEELi128ENS_10bfloat16_tEfNS_4arch4Sm80ELb1ELb0ELb0ELb1ELb1ELb1ELb1ELb0EEENS1_21CollectiveEpilogueFwdINS6_IJS8_S8_S9_EEENS6_IJNS7_ILi1EEESH_SH_EEESB_SD_Li128ELb1ELb1ELb0ELb0EEENS1_19SingleTileSchedulerILb1ELb0ELb1ELi128EEEEEEEEEvNT_6ParamsE)
        /*0008*/ 	.word	0x00000004


	//----- nvinfo : EIATTR_FRAME_SIZE
	.align		4
.L_12:
        /*000c*/ 	.byte	0x04, 0x11
        /*000e*/ 	.short	(.L_14 - .L_13)
	.align		4
.L_13:
        /*0010*/ 	.word	index@(_ZN7cutlass13device_kernelIN5flash19enable_sm80_to_sm89INS1_16FlashAttnFwdSm80INS1_25CollectiveMainloopFwdSm80ILi4ELi1ELb0EN4cute5tupleIJNS5_1CILi128EEENS7_ILi64EEES8_EEELi128ENS_10bfloat16_tEfNS_4arch4Sm80ELb1ELb0ELb0ELb1ELb1ELb1ELb1ELb0EEENS1_21CollectiveEpilogueFwdINS6_IJS8_S8_S9_EEENS6_IJNS7_ILi1EEESH_SH_EEESB_SD_Li128ELb1ELb1ELb0ELb0EEENS1_19SingleTileSchedulerILb1ELb0ELb1ELi128EEEEEEEEEvNT_6ParamsE)
        /*0014*/ 	.word	0x00000000


	//----- nvinfo : EIATTR_REGCOUNT
	.align		4
.L_14:
        /*0018*/ 	.byte	0x04, 0x2f
        /*001a*/ 	.short	(.L_16 - .L_15)
	.align		4
.L_15:
        /*001c*/ 	.word	index@(_ZN7cutlass13device_kernelIN5flash19enable_sm80_to_sm89INS1_16FlashAttnFwdSm80INS1_25CollectiveMainloopFwdSm80ILi4ELi1ELb0EN4cute5tupleIJNS5_1CILi128EEENS7_ILi64EEES8_EEELi128ENS_10bfloat16_tEfNS_4arch4Sm80ELb1ELb0ELb0ELb1ELb1ELb0ELb1ELb0EEENS1_21CollectiveEpilogueFwdINS6_IJS8_S8_S9_EEENS6_IJNS7_ILi1EEESH_SH_EEESB_SD_Li128ELb1ELb1ELb0ELb0EEENS1_19SingleTileSchedulerILb1ELb0ELb1ELi128EEEEEEEEEvNT_6ParamsE)
        /*0020*/ 	.word	0x00000004


	//----- nvinfo : EIATTR_FRAME_SIZE
	.align		4
.L_16:
        /*0024*/ 	.byte	0x04, 0x11
        /*0026*/ 	.short	(.L_18 - .L_17)
	.align		4
.L_17:
        /*0028*/ 	.word	index@(_ZN7cutlass13device_kernelIN5flash19enable_sm80_to_sm89INS1_16FlashAttnFwdSm80INS1_25CollectiveMainloopFwdSm80ILi4ELi1ELb0EN4cute5tupleIJNS5_1CILi128EEENS7_ILi64EEES8_EEELi128ENS_10bfloat16_tEfNS_4arch4Sm80ELb1ELb0ELb0ELb1ELb1ELb0ELb1ELb0EEENS1_21CollectiveEpilogueFwdINS6_IJS8_S8_S9_EEENS6_IJNS7_ILi1EEESH_SH_EEESB_SD_Li128ELb1ELb1ELb0ELb0EEENS1_19SingleTileSchedulerILb1ELb0ELb1ELi128EEEEEEEEEvNT_6ParamsE)
        /*002c*/ 	.word	0x00000000


	//----- nvinfo : EIATTR_REGCOUNT
	.align		4
.L_18:
        /*0030*/ 	.byte	0x04, 0x2f
        /*0032*/ 	.short	(.L_20 - .L_19)
	.align		4
.L_19:
        /*0034*/ 	.word	index@(_ZN7cutlass13device_kernelIN5flash19enable_sm80_to_sm89INS1_16FlashAttnFwdSm80INS1_25CollectiveMainloopFwdSm80ILi4ELi1ELb0EN4cute5tupleIJNS5_1CILi128EEENS7_ILi64EEES8_EEELi128ENS_10bfloat16_tEfNS_4arch4Sm80ELb1ELb0ELb0ELb0ELb1ELb0ELb1ELb0EEENS1_21CollectiveEpilogueFwdINS6_IJS8_S8_S9_EEENS6_IJNS7_ILi1EEESH_SH_EEESB_SD_Li128ELb0ELb1ELb0ELb0EEENS1_30DynamicPersistentTileSchedulerILi128ELi128ELb0ELb1ELb0EEEEEEEEEvNT_6ParamsE)
        /*0038*/ 	.word	0x00000004


	//----- nvinfo : EIATTR_FRAME_SIZE
	.align		4
.L_20:
        /*003c*/ 	.byte	0x04, 0x11
        /*003e*/ 	.short	(.L_22 - .L_21)
	.align		4
.L_21:
        /*0040*/ 	.word	index@(_ZN7cutlass13device_kernelIN5flash19enable_sm80_to_sm89INS1_16FlashAttnFwdSm80INS1_25CollectiveMainloopFwdSm80ILi4ELi1ELb0EN4cute5tupleIJNS5_1CILi128EEENS7_ILi64EEES8_EEELi128ENS_10bfloat16_tEfNS_4arch4Sm80ELb1ELb0ELb0ELb0ELb1ELb0ELb1ELb0EEENS1_21CollectiveEpilogueFwdINS6_IJS8_S8_S9_EEENS6_IJNS7_ILi1EEESH_SH_EEESB_SD_Li128ELb0ELb1ELb0ELb0EEENS1_30DynamicPersistentTileSchedulerILi128ELi128ELb0ELb1ELb0EEEEEEEEEvNT_6ParamsE)
        /*0044*/ 	.word	0x00000000


	//----- nvinfo : EIATTR_REGCOUNT
	.align		4
.L_22:
        /*0048*/ 	.byte	0x04, 0x2f
        /*004a*/ 	.short	(.L_24 - .L_23)
	.align		4
.L_23:
        /*004c*/ 	.word	index@(_ZN7cutlass13device_kernelIN5flash19enable_sm80_to_sm89INS1_16FlashAttnFwdSm80INS1_25CollectiveMainloopFwdSm80ILi4ELi1ELb0EN4cute5tupleIJNS5_1CILi128EEENS7_ILi48EEES8_EEELi128ENS_10bfloat16_tEfNS_4arch4Sm80ELb0ELb1ELb0ELb1ELb1ELb1ELb1ELb0EEENS1_21CollectiveEpilogueFwdINS6_IJS8_S8_S9_EEENS6_IJNS7_ILi1EEESH_SH_EEESB_SD_Li128ELb1ELb1ELb0ELb0EEENS1_19SingleTileSchedulerILb1ELb0ELb1ELi128EEEEEEEEEvNT_6ParamsE)
        /*0050*/ 	.word	0x00000004


	//----- nvinfo : EIATTR_FRAME_SIZE
	.align		4
.L_24:
        /*0054*/ 	.byte	0x04, 0x11
        /*0056*/ 	.short	(.L_26 - .L_25)
	.align		4
.L_25:
        /*0058*/ 	.word	index@(_ZN7cutlass13device_kernelIN5flash19enable_sm80_to_sm89INS1_16FlashAttnFwdSm80INS1_25CollectiveMainloopFwdSm80ILi4ELi1ELb0EN4cute5tupleIJNS5_1CILi128EEENS7_ILi48EEES8_EEELi128ENS_10bfloat16_tEfNS_4arch4Sm80ELb0ELb1ELb0ELb1ELb1ELb1ELb1ELb0EEENS1_21CollectiveEpilogueFwdINS6_IJS8_S8_S9_EEENS6_IJNS7_ILi1EEESH_SH_EEESB_SD_Li128ELb1ELb1ELb0ELb0EEENS1_19SingleTileSchedulerILb1ELb0ELb1ELi128EEEEEEEEEvNT_6ParamsE)
        /*005c*/ 	.word	0x00000000


	//----- nvinfo : EIATTR_REGCOUNT
	.align		4
.L_26:
        /*0060*/ 	.byte	0x04, 0x2f
        /*0062*/ 	.short	(.L_28 - .L_27)
	.align		4
.L_27:
        /*0064*/ 	.word	index@(_ZN7cutlass13device_kernelIN5flash19enable_sm80_to_sm89INS1_16FlashAttnFwdSm80INS1_25CollectiveMainloopFwdSm80ILi4ELi1ELb0EN4cute5tupleIJNS5_1CILi128EEENS7_ILi48EEES8_EEELi128ENS_10bfloat16_tEfNS_4arch4Sm80ELb0ELb1ELb0ELb1ELb1ELb0ELb1ELb0EEENS1_21CollectiveEpilogueFwdINS6_IJS8_S8_S9_EEENS6_IJNS7_ILi1EEESH_SH_EEESB_SD_Li128ELb1ELb1ELb0ELb0EEENS1_19SingleTileSchedulerILb1ELb0ELb1ELi128EEEEEEEEEvNT_6ParamsE)
        /*0068*/ 	.word	0x00000004


	//----- nvinfo : EIATTR_FRAME_SIZE
	.align		4
.L_28:
        /*006c*/ 	.byte	0x04, 0x11
        /*006e*/ 	.short	(.L_30 - .L_29)
	.align		4
.L_29:
        /*0070*/ 	.word	index@(_ZN7cutlass13device_kernelIN5flash19enable_sm80_to_sm89INS1_16FlashAttnFwdSm80INS1_25CollectiveMainloopFwdSm80ILi4ELi1ELb0EN4cute5tupleIJNS5_1CILi128EEENS7_ILi48EEES8_EEELi128ENS_10bfloat16_tEfNS_4arch4Sm80ELb0ELb1ELb0ELb1ELb1ELb0ELb1ELb0EEENS1_21CollectiveEpilogueFwdINS6_IJS8_S8_S9_EEENS6_IJNS7_ILi1EEESH_SH_EEESB_SD_Li128ELb1ELb1ELb0ELb0EEENS1_19SingleTileSchedulerILb1ELb0ELb1ELi128EEEEEEEEEvNT_6ParamsE)
        /*0074*/ 	.word	0x00000000


	//----- nvinfo : EIATTR_REGCOUNT
	.align		4
.L_30:
        /*0078*/ 	.byte	0x04, 0x2f
        /*007a*/ 	.short	(.L_32 - .L_31)
	.align		4
.L_31:
        /*007c*/ 	.word	index@(_ZN7cutlass13device_kernelIN5flash19enable_sm80_to_sm89INS1_16FlashAttnFwdSm80INS1_25CollectiveMainloopFwdSm80ILi4ELi1ELb0EN4cute5tupleIJNS5_1CILi128EEENS7_ILi48EEES8_EEELi128ENS_10bfloat16_tEfNS_4arch4Sm80ELb0ELb1ELb0ELb0ELb1ELb0ELb1ELb0EEENS1_21CollectiveEpilogueFwdINS6_IJS8_S8_S9_EEENS6_IJNS7_ILi1EEESH_SH_EEESB_SD_Li128ELb0ELb1ELb0ELb0EEENS1_19SingleTileSchedulerILb0ELb0ELb1ELi128EEEEEEEEEvNT_6ParamsE)
        /*0080*/ 	.word	0x00000004


	//----- nvinfo : EIATTR_FRAME_SIZE
	.align		4
.L_32:
        /*0084*/ 	.byte	0x04, 0x11
        /*0086*/ 	.short	(.L_34 - .L_33)
	.align		4
.L_33:
        /*0088*/ 	.word	index@(_ZN7cutlass13device_kernelIN5flash19enable_sm80_to_sm89INS1_16FlashAttnFwdSm80INS1_25CollectiveMainloopFwdSm80ILi4ELi1ELb0EN4cute5tupleIJNS5_1CILi128EEENS7_ILi48EEES8_EEELi128ENS_10bfloat16_tEfNS_4arch4Sm80ELb0ELb1ELb0ELb0ELb1ELb0ELb1ELb0EEENS1_21CollectiveEpilogueFwdINS6_IJS8_S8_S9_EEENS6_IJNS7_ILi1EEESH_SH_EEESB_SD_Li128ELb0ELb1ELb0ELb0EEENS1_19SingleTileSchedulerILb0ELb0ELb1ELi128EEEEEEEEEvNT_6ParamsE)
        /*008c*/ 	.word	0x00000000


	//----- nvinfo : EIATTR_REGCOUNT
	.align		4
.L_34:
        /*0090*/ 	.byte	0x04, 0x2f
        /*0092*/ 	.short	(.L_36 - .L_35)
	.align		4
.L_35:
        /*0094*/ 	.word	index@(_ZN7cutlass13device_kernelIN5flash19enable_sm80_to_sm89INS1_16FlashAttnFwdSm80INS1_25CollectiveMainloopFwdSm80ILi4ELi1ELb0EN4cute5tupleIJNS5_1CILi128EEENS7_ILi64EEES8_EEELi128ENS_10bfloat16_tEfNS_4arch4Sm80ELb0ELb0ELb0ELb1ELb1ELb1ELb1ELb0EEENS1_21CollectiveEpilogueFwdINS6_IJS8_S8_S9_EEENS6_IJNS7_ILi1EEESH_SH_EEESB_SD_Li128ELb1ELb1ELb0ELb0EEENS1_19SingleTileSchedulerILb1ELb0ELb1ELi128EEEEEEEEEvNT_6ParamsE)
        /*0098*/ 	.word	0x00000004


	//----- nvinfo : EIATTR_FRAME_SIZE
	.align		4
.L_36:
        /*009c*/ 	.byte	0x04, 0x11
        /*009e*/ 	.short	(.L_38 - .L_37)
	.align		4
.L_37:
        /*00a0*/ 	.word	index@(_ZN7cutlass13device_kernelIN5flash19enable_sm80_to_sm89INS1_16FlashAttnFwdSm80INS1_25CollectiveMainloopFwdSm80ILi4ELi1ELb0EN4cute5tupleIJNS5_1CILi128EEENS7_ILi64EEES8_EEELi128ENS_10bfloat16_tEfNS_4arch4Sm80ELb0ELb0ELb0ELb1ELb1ELb1ELb1ELb0EEENS1_21CollectiveEpilogueFwdINS6_IJS8_S8_S9_EEENS6_IJNS7_ILi1EEESH_SH_EEESB_SD_Li128ELb1ELb1ELb0ELb0EEENS1_19SingleTileSchedulerILb1ELb0ELb1ELi128EEEEEEEEEvNT_6ParamsE)
        /*00a4*/ 	.word	0x00000000


	//----- nvinfo : EIATTR_REGCOUNT
	.align		4
.L_38:
        /*00a8*/ 	.byte	0x04, 0x2f
        /*00aa*/ 	.short	(.L_40 - .L_39)
	.align		4
.L_39:
        /*00ac*/ 	.word	index@(_ZN7cutlass13device_kernelIN5flash19enable_sm80_to_sm89INS1_16FlashAttnFwdSm80INS1_25CollectiveMainloopFwdSm80ILi4ELi1ELb0EN4cute5tupleIJNS5_1CILi128EEENS7_ILi64EEES8_EEELi128ENS_10bfloat16_tEfNS_4arch4Sm80ELb0ELb0ELb0ELb1ELb1ELb0ELb1ELb0EEENS1_21CollectiveEpilogueFwdINS6_IJS8_S8_S9_EEENS6_IJNS7_ILi1EEESH_SH_EEESB_SD_Li128ELb1ELb1ELb0ELb0EEENS1_19SingleTileSchedulerILb1ELb0ELb1ELi128EEEEEEEEEvNT_6ParamsE)
        /*00b0*/ 	.word	0x00000004


	//----- nvinfo : EIATTR_FRAME_SIZE
	.align		4
.L_40:
        /*00b4*/ 	.byte	0x04, 0x11
        /*00b6*/ 	.short	(.L_42 - .L_41)
	.align		4
.L_41:
        /*00b8*/ 	.word	index@(_ZN7cutlass13device_kernelIN5flash19enable_sm80_to_sm89INS1_16FlashAttnFwdSm80INS1_25CollectiveMainloopFwdSm80ILi4ELi1ELb0EN4cute5tupleIJNS5_1CILi128EEENS7_ILi64EEES8_EEELi128ENS_10bfloat16_tEfNS_4arch4Sm80ELb0ELb0ELb0ELb1ELb1ELb0ELb1ELb0EEENS1_21CollectiveEpilogueFwdINS6_IJS8_S8_S9_EEENS6_IJNS7_ILi1EEESH_SH_EEESB_SD_Li128ELb1ELb1ELb0ELb0EEENS1_19SingleTileSchedulerILb1ELb0ELb1ELi128EEEEEEEEEvNT_6ParamsE)
        /*00bc*/ 	.word	0x00000000


	//----- nvinfo : EIATTR_REGCOUNT
	.align		4
.L_42:
        /*00c0*/ 	.byte	0x04, 0x2f
        /*00c2*/ 	.short	(.L_44 - .L_43)
	.align		4
.L_43:
        /*00c4*/ 	.word	index@(_ZN7cutlass13device_kernelIN5flash19enable_sm80_to_sm89INS1_16FlashAttnFwdSm80INS1_25CollectiveMainloopFwdSm80ILi4ELi1ELb0EN4cute5tupleIJNS5_1CILi128EEENS7_ILi64EEES8_EEELi128ENS_10bfloat16_tEfNS_4arch4Sm80ELb0ELb0ELb0ELb0ELb1ELb0ELb1ELb0EEENS1_21CollectiveEpilogueFwdINS6_IJS8_S8_S9_EEENS6_IJNS7_ILi1EEESH_SH_EEESB_SD_Li128ELb0ELb1ELb0ELb0EEENS1_19SingleTileSchedulerILb0ELb0ELb1ELi128EEEEEEEEEvNT_6ParamsE)
        /*00c8*/ 	.word	0x00000004


	//----- nvinfo : EIATTR_FRAME_SIZE
	.align		4
.L_44:
        /*00cc*/ 	.byte	0x04, 0x11
        /*00ce*/ 	.short	(.L_46 - .L_45)
	.align		4
.L_45:
        /*00d0*/ 	.word	index@(_ZN7cutlass13device_kernelIN5flash19enable_sm80_to_sm89INS1_16FlashAttnFwdSm80INS1_25CollectiveMainloopFwdSm80ILi4ELi1ELb0EN4cute5tupleIJNS5_1CILi128EEENS7_ILi64EEES8_EEELi128ENS_10bfloat16_tEfNS_4arch4Sm80ELb0ELb0ELb0ELb0ELb1ELb0ELb1ELb0EEENS1_21CollectiveEpilogueFwdINS6_IJS8_S8_S9_EEENS6_IJNS7_ILi1EEESH_SH_EEESB_SD_Li128ELb0ELb1ELb0ELb0EEENS1_19SingleTileSchedulerILb0ELb0ELb1ELi128EEEEEEEEEvNT_6ParamsE)
        /*00d4*/ 	.word	0x00000000


	//----- nvinfo : EIATTR_REGCOUNT
	.align		4
.L_46:
        /*00d8*/ 	.byte	0x04, 0x2f
        /*00da*/ 	.short	(.L_48 - .L_47)
	.align		4
.L_47:
        /*00dc*/ 	.word	index@(_ZN7cutlass13device_kernelIN5flash19enable_sm80_to_sm89INS1_16FlashAttnFwdSm80INS1_25CollectiveMainloopFwdSm80ILi8ELi1ELb1EN4cute5tupleIJNS5_1CILi128EEES8_S8_EEELi128ENS_10bfloat16_tEfNS_4arch4Sm80ELb1ELb0ELb0ELb1ELb1ELb1ELb1ELb0EEENS1_21CollectiveEpilogueFwdIS9_NS6_IJNS7_ILi1EEESF_SF_EEESA_SC_Li256ELb1ELb1ELb0ELb0EEENS1_19SingleTileSchedulerILb1ELb0ELb1ELi128EEEEEEEEEvNT_6ParamsE)
        /*00e0*/ 	.word	0x00000004


	//----- nvinfo : EIATTR_FRAME_SIZE
	.align		4
.L_48:
        /*00e4*/ 	.byte	0x04, 0x11
        /*00e6*/ 	.short	(.L_50 - .L_49)
	.align		4
.L_49:
        /*00e8*/ 	.word	index@(_ZN7cutlass13device_kernelIN5flash19enable_sm80_to_sm89INS1_16FlashAttnFwdSm80INS1_25CollectiveMainloopFwdSm80ILi8ELi1ELb1EN4cute5tupleIJNS5_1CILi128EEES8_S8_EEELi128ENS_10bfloat16_tEfNS_4arch4Sm80ELb1ELb0ELb0ELb1ELb1ELb1ELb1ELb0EEENS1_21CollectiveEpilogueFwdIS9_NS6_IJNS7_ILi1EEESF_SF_EEESA_SC_Li256ELb1ELb1ELb0ELb0EEENS1_19SingleTileSchedulerILb1ELb0ELb1ELi128EEEEEEEEEvNT_6ParamsE)
        /*00ec*/ 	.word	0x00000000


	//----- nvinfo : EIATTR_REGCOUNT
	.align		4
.L_50:
        /*00f0*/ 	.byte	0x04, 0x2f
        /*00f2*/ 	.short	(.L_52 - .L_51)
	.align		4
.L_51:
        /*00f4*/ 	.word	index@(_ZN7cutlass13device_kernelIN5flash19enable_sm80_to_sm89INS1_16FlashAttnFwdSm80INS1_25CollectiveMainloopFwdSm80ILi8ELi1ELb1EN4cute5tupleIJNS5_1CILi128EEES8_S8_EEELi128ENS_10bfloat16_tEfNS_4arch4Sm80ELb1ELb0ELb0ELb1ELb1ELb0ELb1ELb0EEENS1_21CollectiveEpilogueFwdIS9_NS6_IJNS7_ILi1EEESF_SF_EEESA_SC_Li256ELb1ELb1ELb0ELb0EEENS1_19SingleTileSchedulerILb1ELb0ELb1ELi128EEEEEEEEEvNT_6ParamsE)
        /*00f8*/ 	.word	0x00000004


	//----- nvinfo : EIATTR_FRAME_SIZE
	.align		4
.L_52:
        /*00fc*/ 	.byte	0x04, 0x11
        /*00fe*/ 	.short	(.L_54 - .L_53)
	.align		4
.L_53:
        /*0100*/ 	.word	index@(_ZN7cutlass13device_kernelIN5flash19enable_sm80_to_sm89INS1_16FlashAttnFwdSm80INS1_25CollectiveMainloopFwdSm80ILi8ELi1ELb1EN4cute5tupleIJNS5_1CILi128EEES8_S8_EEELi128ENS_10bfloat16_tEfNS_4arch4Sm80ELb1ELb0ELb0ELb1ELb1ELb0ELb1ELb0EEENS1_21CollectiveEpilogueFwdIS9_NS6_IJNS7_ILi1EEESF_SF_EEESA_SC_Li256ELb1ELb1ELb0ELb0EEENS1_19SingleTileSchedulerILb1ELb0ELb1ELi128EEEEEEEEEvNT_6ParamsE)
        /*0104*/ 	.word	0x00000000


	//----- nvinfo : EIATTR_REGCOUNT
	.align		4
.L_54:
        /*0108*/ 	.byte	0x04, 0x2f
        /*010a*/ 	.short	(.L_56 - .L_55)
	.align		4
.L_55:
        /*010c*/ 	.word	index@(_ZN7cutlass13device_kernelIN5flash19enable_sm80_to_sm89INS1_16FlashAttnFwdSm80INS1_25CollectiveMainloopFwdSm80ILi8ELi1ELb1EN4cute5tupleIJNS5_1CILi128EEES8_S8_EEELi128ENS_10bfloat16_tEfNS_4arch4Sm80ELb1ELb0ELb0ELb0ELb1ELb0ELb1ELb0EEENS1_21CollectiveEpilogueFwdIS9_NS6_IJNS7_ILi1EEESF_SF_EEESA_SC_Li256ELb0ELb1ELb0ELb0EEENS1_30DynamicPersistentTileSchedulerILi256ELi256ELb0ELb1ELb0EEEEEEEEEvNT_6ParamsE)
        /*0110*/ 	.word	0x00000004


	//----- nvinfo : EIATTR_FRAME_SIZE
	.align		4
.L_56:
        /*0114*/ 	.byte	0x04, 0x11
        /*0116*/ 	.short	(.L_58 - .L_57)
	.align		4
.L_57:
        /*0118*/ 	.word	index@(_ZN7cutlass13device_kernelIN5flash19enable_sm80_to_sm89INS1_16FlashAttnFwdSm80INS1_25CollectiveMainloopFwdSm80ILi8ELi1ELb1EN4cute5tupleIJNS5_1CILi128EEES8_S8_EEELi128ENS_10bfloat16_tEfNS_4arch4Sm80ELb1ELb0ELb0ELb0ELb1ELb0ELb1ELb0EEENS1_21CollectiveEpilogueFwdIS9_NS6_IJNS7_ILi1EEESF_SF_EEESA_SC_Li256ELb0ELb1ELb0ELb0EEENS1_30DynamicPersistentTileSchedulerILi256ELi256ELb0ELb1ELb0EEEEEEEEEvNT_6ParamsE)
        /*011c*/ 	.word	0x00000000


	//----- nvinfo : EIATTR_REGCOUNT
	.align		4
.L_58:
        /*0120*/ 	.byte	0x04, 0x2f
        /*0122*/ 	.short	(.L_60 - .L_59)
	.align		4
.L_59:
        /*0124*/ 	.word	index@(_ZN7cutlass13device_kernelIN5flash19enable_sm80_to_sm89INS1_16FlashAttnFwdSm80INS1_25CollectiveMainloopFwdSm80ILi8ELi1ELb1EN4cute5tupleIJNS5_1CILi128EEENS7_ILi96EEES8_EEELi128ENS_10bfloat16_tEfNS_4arch4Sm80ELb0ELb1ELb0ELb1ELb1ELb1ELb1ELb0EEENS1_21CollectiveEpilogueFwdINS6_IJS8_S8_S9_EEENS6_IJNS7_ILi1EEESH_SH_EEESB_SD_Li256ELb1ELb1ELb0ELb0EEENS1_19SingleTileSchedulerILb1ELb0ELb1ELi128EEEEEEEEEvNT_6ParamsE)
        /*0128*/ 	.word	0x00000004


	//----- nvinfo : EIATTR_FRAME_SIZE
	.align		4
.L_60:
        /*012c*/ 	.byte	0x04, 0x11
        /*012e*/ 	.short	(.L_62 - .L_61)
	.align		4
.L_61:
        /*0130*/ 	.word	index@(_ZN7cutlass13device_kernelIN5flash19enable_sm80_to_sm89INS1_16FlashAttnFwdSm80INS1_25CollectiveMainloopFwdSm80ILi8ELi1ELb1EN4cute5tupleIJNS5_1CILi128EEENS7_ILi96EEES8_EEELi128ENS_10bfloat16_tEfNS_4arch4Sm80ELb0ELb1ELb0ELb1ELb1ELb1ELb1ELb0EEENS1_21CollectiveEpilogueFwdINS6_IJS8_S8_S9_EEENS6_IJNS7_ILi1EEESH_SH_EEESB_SD_Li256ELb1ELb1ELb0ELb0EEENS1_19SingleTileSchedulerILb1ELb0ELb1ELi128EEEEEEEEEvNT_6ParamsE)
        /*0134*/ 	.word	0x00000000


	//----- nvinfo : EIATTR_REGCOUNT
	.align		4
.L_62:
        /*0138*/ 	.byte	0x04, 0x2f
        /*013a*/ 	.short	(.L_64 - .L_63)
	.align		4
.L_63:
        /*013c*/ 	.word	index@(_ZN7cutlass13device_kernelIN5flash19enable_sm80_to_sm89INS1_16FlashAttnFwdSm80INS1_25CollectiveMainloopFwdSm80ILi8ELi1ELb1EN4cute5tupleIJNS5_1CILi128EEENS7_ILi96EEES8_EEELi128ENS_10bfloat16_tEfNS_4arch4Sm80ELb0ELb1ELb0ELb1ELb1ELb0ELb1ELb0EEENS1_21CollectiveEpilogueFwdINS6_IJS8_S8_S9_EEENS6_IJNS7_ILi1EEESH_SH_EEESB_SD_Li256ELb1ELb1ELb0ELb0EEENS1_19SingleTileSchedulerILb1ELb0ELb1ELi128EEEEEEEEEvNT_6ParamsE)
        /*0140*/ 	.word	0x00000004


	//----- nvinfo : EIATTR_FRAME_SIZE
	.align		4
.L_64:
        /*0144*/ 	.byte	0x04, 0x11
        /*0146*/ 	.short	(.L_66 - .L_65)
	.align		4
.L_65:
        /*0148*/ 	.word	index@(_ZN7cutlass13device_kernelIN5flash19enable_sm80_to_sm89INS1_16FlashAttnFwdSm80INS1_25CollectiveMainloopFwdSm80ILi8ELi1ELb1EN4cute5tupleIJNS5_1CILi128EEENS7_ILi96EEES8_EEELi128ENS_10bfloat16_tEfNS_4arch4Sm80ELb0ELb1ELb0ELb1ELb1ELb0ELb1ELb0EEENS1_21CollectiveEpilogueFwdINS6_IJS8_S8_S9_EEENS6_IJNS7_ILi1EEESH_SH_EEESB_SD_Li256ELb1ELb1ELb0ELb0EEENS1_19SingleTileSchedulerILb1ELb0ELb1ELi128EEEEEEEEEvNT_6ParamsE)
        /*014c*/ 	.word	0x00000000


	//----- nvinfo : EIATTR_REGCOUNT
	.align		4
.L_66:
        /*0150*/ 	.byte	0x04, 0x2f
        /*0152*/ 	.short	(.L_68 - .L_67)
	.align		4
.L_67:
        /*0154*/ 	.word	index@(_ZN7cutlass13device_kernelIN5flash19enable_sm80_to_sm89INS1_16FlashAttnFwdSm80INS1_25CollectiveMainloopFwdSm80ILi8ELi1ELb1EN4cute5tupleIJNS5_1CILi128EEENS7_ILi96EEES8_EEELi128ENS_10bfloat16_tEfNS_4arch4Sm80ELb0ELb1ELb0ELb0ELb1ELb0ELb1ELb0EEENS1_21CollectiveEpilogueFwdINS6_IJS8_S8_S9_EEENS6_IJNS7_ILi1EEESH_SH_EEESB_SD_Li256ELb0ELb1ELb0ELb0EEENS1_19SingleTileSchedulerILb0ELb0ELb1ELi128EEEEEEEEEvNT_6ParamsE)
        /*0158*/ 	.word	0x00000004


	//----- nvinfo : EIATTR_FRAME_SIZE
	.align		4
.L_68:
        /*015c*/ 	.byte	0x04, 0x11
        /*015e*/ 	.short	(.L_70 - .L_69)
	.align		4
.L_69:
        /*0160*/ 	.word	index@(_ZN7cutlass13device_kernelIN5flash19enable_sm80_to_sm89INS1_16FlashAttnFwdSm80INS1_25CollectiveMainloopFwdSm80ILi8ELi1ELb1EN4cute5tupleIJNS5_1CILi128EEENS7_ILi96EEES8_EEELi128ENS_10bfloat16_tEfNS_4arch4Sm80ELb0ELb1ELb0ELb0ELb1ELb0ELb1ELb0EEENS1_21CollectiveEpilogueFwdINS6_IJS8_S8_S9_EEENS6_IJNS7_ILi1EEESH_SH_EEESB_SD_Li256ELb0ELb1ELb0ELb0EEENS1_19SingleTileSchedulerILb0ELb0ELb1ELi128EEEEEEEEEvNT_6ParamsE)
        /*0164*/ 	.word	0x00000000


	//----- nvinfo : EIATTR_REGCOUNT
	.align		4
.L_70:
        /*0168*/ 	.byte	0x04, 0x2f
        /*016a*/ 	.short	(.L_72 - .L_71)
	.align		4
.L_71:
        /*016c*/ 	.word	index@(_ZN7cutlass13device_kernelIN5flash19enable_sm80_to_sm89INS1_16FlashAttnFwdSm80INS1_25CollectiveMainloopFwdSm80ILi8ELi1ELb1EN4cute5tupleIJNS5_1CILi128EEES8_S8_EEELi128ENS_10bfloat16_tEfNS_4arch4Sm80ELb0ELb0ELb0ELb1ELb1ELb1ELb1ELb0EEENS1_21CollectiveEpilogueFwdIS9_NS6_IJNS7_ILi1EEESF_SF_EEESA_SC_Li256ELb1ELb1ELb0ELb0EEENS1_19SingleTileSchedulerILb1ELb0ELb1ELi128EEEEEEEEEvNT_6ParamsE)
        /*0170*/ 	.word	0x00000004


	//----- nvinfo : EIATTR_FRAME_SIZE
	.align		4
.L_72:
        /*0174*/ 	.byte	0x04, 0x11
        /*0176*/ 	.short	(.L_74 - .L_73)
	.align		4
.L_73:
        /*0178*/ 	.word	index@(_ZN7cutlass13device_kernelIN5flash19enable_sm80_to_sm89INS1_16FlashAttnFwdSm80INS1_25CollectiveMainloopFwdSm80ILi8ELi1ELb1EN4cute5tupleIJNS5_1CILi128EEES8_S8_EEELi128ENS_10bfloat16_tEfNS_4arch4Sm80ELb0ELb0ELb0ELb1ELb1ELb1ELb1ELb0EEENS1_21CollectiveEpilogueFwdIS9_NS6_IJNS7_ILi1EEESF_SF_EEESA_SC_Li256ELb1ELb1ELb0ELb0EEENS1_19SingleTileSchedulerILb1ELb0ELb1ELi128EEEEEEEEEvNT_6ParamsE)
        /*017c*/ 	.word	0x00000000


	//----- nvinfo : EIATTR_REGCOUNT
	.align		4
.L_74:
        /*0180*/ 	.byte	0x04, 0x2f
        /*0182*/ 	.short	(.L_76 - .L_75)
	.align		4
.L_75:
        /*0184*/ 	.word	index@(_ZN7cutlass13device_kernelIN5flash19enable_sm80_to_sm89INS1_16FlashAttnFwdSm80INS1_25CollectiveMainloopFwdSm80ILi8ELi1ELb1EN4cute5tupleIJNS5_1CILi128EEES8_S8_EEELi128ENS_10bfloat16_tEfNS_4arch4Sm80ELb0ELb0ELb0ELb1ELb1ELb0ELb1ELb0EEENS1_21CollectiveEpilogueFwdIS9_NS6_IJNS7_ILi1EEESF_SF_EEESA_SC_Li256ELb1ELb1ELb0ELb0EEENS1_19SingleTileSchedulerILb1ELb0ELb1ELi128EEEEEEEEEvNT_6ParamsE)
        /*0188*/ 	.word	0x00000004


	//----- nvinfo : EIATTR_FRAME_SIZE
	.align		4
.L_76:
        /*018c*/ 	.byte	0x04, 0x11
        /*018e*/ 	.short	(.L_78 - .L_77)
	.align		4
.L_77:
        /*0190*/ 	.word	index@(_ZN7cutlass13device_kernelIN5flash19enable_sm80_to_sm89INS1_16FlashAttnFwdSm80INS1_25CollectiveMainloopFwdSm80ILi8ELi1ELb1EN4cute5tupleIJNS5_1CILi128EEES8_S8_EEELi128ENS_10bfloat16_tEfNS_4arch4Sm80ELb0ELb0ELb0ELb1ELb1ELb0ELb1ELb0EEENS1_21CollectiveEpilogueFwdIS9_NS6_IJNS7_ILi1EEESF_SF_EEESA_SC_Li256ELb1ELb1ELb0ELb0EEENS1_19SingleTileSchedulerILb1ELb0ELb1ELi128EEEEEEEEEvNT_6ParamsE)
        /*0194*/ 	.word	0x00000000


	//----- nvinfo : EIATTR_REGCOUNT
	.align		4
.L_78:
        /*0198*/ 	.byte	0x04, 0x2f
        /*019a*/ 	.short	(.L_80 - .L_79)
	.align		4
.L_79:
        /*019c*/ 	.word	index@(_ZN7cutlass13device_kernelIN5flash19enable_sm80_to_sm89INS1_16FlashAttnFwdSm80INS1_25CollectiveMainloopFwdSm80ILi8ELi1ELb1EN4cute5tupleIJNS5_1CILi128EEES8_S8_EEELi128ENS_10bfloat16_tEfNS_4arch4Sm80ELb0ELb0ELb0ELb0ELb1ELb0ELb1ELb0EEENS1_21CollectiveEpilogueFwdIS9_NS6_IJNS7_ILi1EEESF_SF_EEESA_SC_Li256ELb0ELb1ELb0ELb0EEENS1_19SingleTileSchedulerILb0ELb0ELb1ELi128EEEEEEEEEvNT_6ParamsE)
        /*01a0*/ 	.word	0x00000004


	//----- nvinfo : EIATTR_FRAME_SIZE
	.align		4
.L_80:
        /*01a4*/ 	.byte	0x04, 0x11
        /*01a6*/ 	.short	(.L_82 - .L_81)
	.align		4
.L_81:
        /*01a8*/ 	.word	index@(_ZN7cutlass13device_kernelIN5flash19enable_sm80_to_sm89INS1_16FlashAttnFwdSm80INS1_25CollectiveMainloopFwdSm80ILi8ELi1ELb1EN4cute5tupleIJNS5_1CILi128EEES8_S8_EEELi128ENS_10bfloat16_tEfNS_4arch4Sm80ELb0ELb0ELb0ELb0ELb1ELb0ELb1ELb0EEENS1_21CollectiveEpilogueFwdIS9_NS6_IJNS7_ILi1EEESF_SF_EEESA_SC_Li256ELb0ELb1ELb0ELb0EEENS1_19SingleTileSchedulerILb0ELb0ELb1ELi128EEEEEEEEEvNT_6ParamsE)
        /*01ac*/ 	.word	0x00000000


	//----- nvinfo : EIATTR_REGCOUNT
	.align		4
.L_82:
        /*01b0*/ 	.byte	0x04, 0x2f
        /*01b2*/ 	.short	(.L_84 - .L_83)
	.align		4
.L_83:
        /*01b4*/ 	.word	index@(_ZN7cutlass13device_kernelIN5flash19enable_sm80_to_sm89INS1_16FlashAttnFwdSm80INS1_25CollectiveMainloopFwdSm80ILi4ELi1ELb0EN4cute5tupleIJNS5_1CILi128EEENS7_ILi64EEES8_EEELi128ENS_10bfloat16_tEfNS_4arch4Sm80ELb1ELb0ELb1ELb1ELb1ELb1ELb1ELb0EEENS1_21CollectiveEpilogueFwdINS6_IJS8_S8_S9_EEENS6_IJNS7_ILi1EEESH_SH_EEESB_SD_Li128ELb1ELb1ELb0ELb0EEENS1_19SingleTileSchedulerILb1ELb0ELb1ELi128EEEEEEEEEvNT_6ParamsE)
        /*01b8*/ 	.word	0x00000004


	//----- nvinfo : EIATTR_FRAME_SIZE
	.align		4
.L_84:
        /*01bc*/ 	.byte	0x04, 0x11
        /*01be*/ 	.short	(.L_86 - .L_85)
	.align		4
.L_85:
        /*01c0*/ 	.word	index@(_ZN7cutlass13device_kernelIN5flash19enable_sm80_to_sm89INS1_16FlashAttnFwdSm80INS1_25CollectiveMainloopFwdSm80ILi4ELi1ELb0EN4cute5tupleIJNS5_1CILi128EEENS7_ILi64EEES8_EEELi128ENS_10bfloat16_tEfNS_4arch4Sm80ELb1ELb0ELb1ELb1ELb1ELb1ELb1ELb0EEENS1_21CollectiveEpilogueFwdINS6_IJS8_S8_S9_EEENS6_IJNS7_ILi1EEESH_SH_EEESB_SD_Li128ELb1ELb1ELb0ELb0EEENS1_19SingleTileSchedulerILb1ELb0ELb1ELi128EEEEEEEEEvNT_6ParamsE)
        /*01c4*/ 	.word	0x00000000


	//----- nvinfo : EIATTR_REGCOUNT
	.align		4
.L_86:
        /*01c8*/ 	.byte	0x04, 0x2f
        /*01ca*/ 	.short	(.L_88 - .L_87)
	.align		4
.L_87:
        /*01cc*/ 	.word	index@(_ZN7cutlass13device_kernelIN5flash19enable_sm80_to_sm89INS1_16FlashAttnFwdSm80INS1_25CollectiveMainloopFwdSm80ILi4ELi1ELb0EN4cute5tupleIJNS5_1CILi128EEENS7_ILi64EEES8_EEELi128ENS_10bfloat16_tEfNS_4arch4Sm80ELb1ELb0ELb1ELb1ELb1ELb0ELb1ELb0EEENS1_21CollectiveEpilogueFwdINS6_IJS8_S8_S9_EEENS6_IJNS7_ILi1EEESH_SH_EEESB_SD_Li128ELb1ELb1ELb0ELb0EEENS1_19SingleTileSchedulerILb1ELb0ELb1ELi128EEEEEEEEEvNT_6ParamsE)
        /*01d0*/ 	.word	0x00000004


	//----- nvinfo : EIATTR_FRAME_SIZE
	.align		4
.L_88:
        /*01d4*/ 	.byte	0x04, 0x11
        /*01d6*/ 	.short	(.L_90 - .L_89)
	.align		4
.L_89:
        /*01d8*/ 	.word	index@(_ZN7cutlass13device_kernelIN5flash19enable_sm80_to_sm89INS1_16FlashAttnFwdSm80INS1_25CollectiveMainloopFwdSm80ILi4ELi1ELb0EN4cute5tupleIJNS5_1CILi128EEENS7_ILi64EEES8_EEELi128ENS_10bfloat16_tEfNS_4arch4Sm80ELb1ELb0ELb1ELb1ELb1ELb0ELb1ELb0EEENS1_21CollectiveEpilogueFwdINS6_IJS8_S8_S9_EEENS6_IJNS7_ILi1EEESH_SH_EEESB_SD_Li128ELb1ELb1ELb0ELb0EEENS1_19SingleTileSchedulerILb1ELb0ELb1ELi128EEEEEEEEEvNT_6ParamsE)
        /*01dc*/ 	.word	0x00000000


	//----- nvinfo : EIATTR_REGCOUNT
	.align		4
.L_90:
        /*01e0*/ 	.byte	0x04, 0x2f
        /*01e2*/ 	.short	(.L_92 - .L_91)
	.align		4
.L_91:
        /*01e4*/ 	.word	index@(_ZN7cutlass13device_kernelIN5flash19enable_sm80_to_sm89INS1_16FlashAttnFwdSm80INS1_25CollectiveMainloopFwdSm80ILi4ELi1ELb0EN4cute5tupleIJNS5_1CILi128EEENS7_ILi64EEES8_EEELi128ENS_10bfloat16_tEfNS_4arch4Sm80ELb1ELb0ELb1ELb0ELb1ELb0ELb1ELb0EEENS1_21CollectiveEpilogueFwdINS6_IJS8_S8_S9_EEENS6_IJNS7_ILi1EEESH_SH_EEESB_SD_Li128ELb0ELb1ELb0ELb0EEENS1_30DynamicPersistentTileSchedulerILi128ELi128ELb0ELb1ELb0EEEEEEEEEvNT_6ParamsE)
        /*01e8*/ 	.word	0x00000004


	//----- nvinfo : EIATTR_FRAME_SIZE
	.align		4
.L_92:
        /*01ec*/ 	.byte	0x04, 0x11
        /*01ee*/ 	.short	(.L_94 - .L_93)
	.align		4
.L_93:
        /*01f0*/ 	.word	index@(_ZN7cutlass13device_kernelIN5flash19enable_sm80_to_sm89INS1_16FlashAttnFwdSm80INS1_25CollectiveMainloopFwdSm80ILi4ELi1ELb0EN4cute5tupleIJNS5_1CILi128EEENS7_ILi64EEES8_EEELi128ENS_10bfloat16_tEfNS_4arch4Sm80ELb1ELb0ELb1ELb0ELb1ELb0ELb1ELb0EEENS1_21CollectiveEpilogueFwdINS6_IJS8_S8_S9_EEENS6_IJNS7_ILi1EEESH_SH_EEESB_SD_Li128ELb0ELb1ELb0ELb0EEENS1_30DynamicPersistentTileSchedulerILi128ELi128ELb0ELb1ELb0EEEEEEEEEvNT_6ParamsE)
        /*01f4*/ 	.word	0x00000000


	//----- nvinfo : EIATTR_REGCOUNT
	.align		4
.L_94:
        /*01f8*/ 	.byte	0x04, 0x2f
        /*01fa*/ 	.short	(.L_96 - .L_95)
	.align		4
.L_95:
        /*01fc*/ 	.word	index@(_ZN7cutlass13device_kernelIN5flash19enable_sm80_to_sm89INS1_16FlashAttnFwdSm80INS1_25CollectiveMainloopFwdSm80ILi4ELi1ELb0EN4cute5tupleIJNS5_1CILi128EEENS7_ILi48EEES8_EEELi128ENS_10bfloat16_tEfNS_4arch4Sm80ELb0ELb1ELb1ELb1ELb1ELb1ELb1ELb0EEENS1_21CollectiveEpilogueFwdINS6_IJS8_S8_S9_EEENS6_IJNS7_ILi1EEESH_SH_EEESB_SD_Li128ELb1ELb1ELb0ELb0EEENS1_19SingleTileSchedulerILb1ELb0ELb1ELi128EEEEEEEEEvNT_6ParamsE)
        /*0200*/ 	.word	0x00000004


	//----- nvinfo : EIATTR_FRAME_SIZE
	.align		4
.L_96:
        /*0204*/ 	.byte	0x04, 0x11
        /*0206*/ 	.short	(.L_98 - .L_97)
	.align		4
.L_97:
        /*0208*/ 	.word	index@(_ZN7cutlass13device_kernelIN5flash19enable_sm80_to_sm89INS1_16FlashAttnFwdSm80INS1_25CollectiveMainloopFwdSm80ILi4ELi1ELb0EN4cute5tupleIJNS5_1CILi128EEENS7_ILi48EEES8_EEELi128ENS_10bfloat16_tEfNS_4arch4Sm80ELb0ELb1ELb1ELb1ELb1ELb1ELb1ELb0EEENS1_21CollectiveEpilogueFwdINS6_IJS8_S8_S9_EEENS6_IJNS7_ILi1EEESH_SH_EEESB_SD_Li128ELb1ELb1ELb0ELb0EEENS1_19SingleTileSchedulerILb1ELb0ELb1ELi128EEEEEEEEEvNT_6ParamsE)
        /*020c*/ 	.word	0x00000000


	//----- nvinfo : EIATTR_REGCOUNT
	.align		4
.L_98:
        /*0210*/ 	.byte	0x04, 0x2f
        /*0212*/ 	.short	(.L_100 - .L_99)
	.align		4
.L_99:
        /*0214*/ 	.word	index@(_ZN7cutlass13device_kernelIN5flash19enable_sm80_to_sm89INS1_16FlashAttnFwdSm80INS1_25CollectiveMainloopFwdSm80ILi4ELi1ELb0EN4cute5tupleIJNS5_1CILi128EEENS7_ILi48EEES8_EEELi128ENS_10bfloat16_tEfNS_4arch4Sm80ELb0ELb1ELb1ELb1ELb1ELb0ELb1ELb0EEENS1_21CollectiveEpilogueFwdINS6_IJS8_S8_S9_EEENS6_IJNS7_ILi1EEESH_SH_EEESB_SD_Li128ELb1ELb1ELb0ELb0EEENS1_19SingleTileSchedulerILb1ELb0ELb1ELi128EEEEEEEEEvNT_6ParamsE)
        /*0218*/ 	.word	0x00000004


	//----- nvinfo : EIATTR_FRAME_SIZE
	.align		4
.L_100:
        /*021c*/ 	.byte	0x04, 0x11
        /*021e*/ 	.short	(.L_102 - .L_101)
	.align		4
.L_101:
        /*0220*/ 	.word	index@(_ZN7cutlass13device_kernelIN5flash19enable_sm80_to_sm89INS1_16FlashAttnFwdSm80INS1_25CollectiveMainloopFwdSm80ILi4ELi1ELb0EN4cute5tupleIJNS5_1CILi128EEENS7_ILi48EEES8_EEELi128ENS_10bfloat16_tEfNS_4arch4Sm80ELb0ELb1ELb1ELb1ELb1ELb0ELb1ELb0EEENS1_21CollectiveEpilogueFwdINS6_IJS8_S8_S9_EEENS6_IJNS7_ILi1EEESH_SH_EEESB_SD_Li128ELb1ELb1ELb0ELb0EEENS1_19SingleTileSchedulerILb1ELb0ELb1ELi128EEEEEEEEEvNT_6ParamsE)
        /*0224*/ 	.word	0x00000000


	//----- nvinfo : EIATTR_REGCOUNT
	.align		4
.L_102:
        /*0228*/ 	.byte	0x04, 0x2f
        /*022a*/ 	.short	(.L_104 - .L_103)
	.align		4
.L_103:
        /*022c*/ 	.word	index@(_ZN7cutlass13device_kernelIN5flash19enable_sm80_to_sm89INS1_16FlashAttnFwdSm80INS1_25CollectiveMainloopFwdSm80ILi4ELi1ELb0EN4cute5tupleIJNS5_1CILi128EEENS7_ILi48EEES8_EEELi128ENS_10bfloat16_tEfNS_4arch4Sm80ELb0ELb1ELb1ELb0ELb1ELb0ELb1ELb0EEENS1_21CollectiveEpilogueFwdINS6_IJS8_S8_S9_EEENS6_IJNS7_ILi1EEESH_SH_EEESB_SD_Li128ELb0ELb1ELb0ELb0EEENS1_19SingleTileSchedulerILb0ELb0ELb1ELi128EEEEEEEEEvNT_6ParamsE)
        /*0230*/ 	.word	0x00000004


	//----- nvinfo : EIATTR_FRAME_SIZE
	.align		4
.L_104:
        /*0234*/ 	.byte	0x04, 0x11
        /*0236*/ 	.short	(.L_106 - .L_105)
	.align		4
.L_105:
        /*0238*/ 	.word	index@(_ZN7cutlass13device_kernelIN5flash19enable_sm80_to_sm89INS1_16FlashAttnFwdSm80INS1_25CollectiveMainloopFwdSm80ILi4ELi1ELb0EN4cute5tupleIJNS5_1CILi128EEENS7_ILi48EEES8_EEELi128ENS_10bfloat16_tEfNS_4arch4Sm80ELb0ELb1ELb1ELb0ELb1ELb0ELb1ELb0EEENS1_21CollectiveEpilogueFwdINS6_IJS8_S8_S9_EEENS6_IJNS7_ILi1EEESH_SH_EEESB_SD_Li128ELb0ELb1ELb0ELb0EEENS1_19SingleTileSchedulerILb0ELb0ELb1ELi128EEEEEEEEEvNT_6ParamsE)
        /*023c*/ 	.word	0x00000000


	//----- nvinfo : EIATTR_REGCOUNT
	.align		4
.L_106:
        /*0240*/ 	.byte	0x04, 0x2f
        /*0242*/ 	.short	(.L_108 - .L_107)
	.align		4
.L_107:
        /*0244*/ 	.word	index@(_ZN7cutlass13device_kernelIN5flash19enable_sm80_to_sm89INS1_16FlashAttnFwdSm80INS1_25CollectiveMainloopFwdSm80ILi4ELi1ELb0EN4cute5tupleIJNS5_1CILi128EEENS7_ILi64EEES8_EEELi128ENS_10bfloat16_tEfNS_4arch4Sm80ELb0ELb0ELb1ELb1ELb1ELb1ELb1ELb0EEENS1_21CollectiveEpilogueFwdINS6_IJS8_S8_S9_EEENS6_IJNS7_ILi1EEESH_SH_EEESB_SD_Li128ELb1ELb1ELb0ELb0EEENS1_19SingleTileSchedulerILb1ELb0ELb1ELi128EEEEEEEEEvNT_6ParamsE)
        /*0248*/ 	.word	0x00000004


	//----- nvinfo : EIATTR_FRAME_SIZE
	.align		4
.L_108:
        /*024c*/ 	.byte	0x04, 0x11
        /*024e*/ 	.short	(.L_110 - .L_109)
	.align		4
.L_109:
        /*0250*/ 	.word	index@(_ZN7cutlass13device_kernelIN5flash19enable_sm80_to_sm89INS1_16FlashAttnFwdSm80INS1_25CollectiveMainloopFwdSm80ILi4ELi1ELb0EN4cute5tupleIJNS5_1CILi128EEENS7_ILi64EEES8_EEELi128ENS_10bfloat16_tEfNS_4arch4Sm80ELb0ELb0ELb1ELb1ELb1ELb1ELb1ELb0EEENS1_21CollectiveEpilogueFwdINS6_IJS8_S8_S9_EEENS6_IJNS7_ILi1EEESH_SH_EEESB_SD_Li128ELb1ELb1ELb0ELb0EEENS1_19SingleTileSchedulerILb1ELb0ELb1ELi128EEEEEEEEEvNT_6ParamsE)
        /*0254*/ 	.word	0x00000000


	//----- nvinfo : EIATTR_REGCOUNT
	.align		4
.L_110:
        /*0258*/ 	.byte	0x04, 0x2f
        /*025a*/ 	.short	(.L_112 - .L_111)
	.align		4
.L_111:
        /*025c*/ 	.word	index@(_ZN7cutlass13device_kernelIN5flash19enable_sm80_to_sm89INS1_16FlashAttnFwdSm80INS1_25CollectiveMainloopFwdSm80ILi4ELi1ELb0EN4cute5tupleIJNS5_1CILi128EEENS7_ILi64EEES8_EEELi128ENS_10bfloat16_tEfNS_4arch4Sm80ELb0ELb0ELb1ELb1ELb1ELb0ELb1ELb0EEENS1_21CollectiveEpilogueFwdINS6_IJS8_S8_S9_EEENS6_IJNS7_ILi1EEESH_SH_EEESB_SD_Li128ELb1ELb1ELb0ELb0EEENS1_19SingleTileSchedulerILb1ELb0ELb1ELi128EEEEEEEEEvNT_6ParamsE)
        /*0260*/ 	.word	0x00000004


	//----- nvinfo : EIATTR_FRAME_SIZE
	.align		4
.L_112:
        /*0264*/ 	.byte	0x04, 0x11
        /*0266*/ 	.short	(.L_114 - .L_113)
	.align		4
.L_113:
        /*0268*/ 	.word	index@(_ZN7cutlass13device_kernelIN5flash19enable_sm80_to_sm89INS1_16FlashAttnFwdSm80INS1_25CollectiveMainloopFwdSm80ILi4ELi1ELb0EN4cute5tupleIJNS5_1CILi128EEENS7_ILi64EEES8_EEELi128ENS_10bfloat16_tEfNS_4arch4Sm80ELb0ELb0ELb1ELb1ELb1ELb0ELb1ELb0EEENS1_21CollectiveEpilogueFwdINS6_IJS8_S8_S9_EEENS6_IJNS7_ILi1EEESH_SH_EEESB_SD_Li128ELb1ELb1ELb0ELb0EEENS1_19SingleTileSchedulerILb1ELb0ELb1ELi128EEEEEEEEEvNT_6ParamsE)
        /*026c*/ 	.word	0x00000000


	//----- nvinfo : EIATTR_REGCOUNT
	.align		4
.L_114:
        /*0270*/ 	.byte	0x04, 0x2f
        /*0272*/ 	.short	(.L_116 - .L_115)
	.align		4
.L_115:
        /*0274*/ 	.word	index@(_ZN7cutlass13device_kernelIN5flash19enable_sm80_to_sm89INS1_16FlashAttnFwdSm80INS1_25CollectiveMainloopFwdSm80ILi4ELi1ELb0EN4cute5tupleIJNS5_1CILi128EEENS7_ILi64EEES8_EEELi128ENS_10bfloat16_tEfNS_4arch4Sm80ELb0ELb0ELb1ELb0ELb1ELb0ELb1ELb0EEENS1_21CollectiveEpilogueFwdINS6_IJS8_S8_S9_EEENS6_IJNS7_ILi1EEESH_SH_EEESB_SD_Li128ELb0ELb1ELb0ELb0EEENS1_19SingleTileSchedulerILb0ELb0ELb1ELi128EEEEEEEEEvNT_6ParamsE)
        /*0278*/ 	.word	0x00000004


	//----- nvinfo : EIATTR_FRAME_SIZE
	.align		4
.L_116:
        /*027c*/ 	.byte	0x04, 0x11
        /*027e*/ 	.short	(.L_118 - .L_117)
	.align		4
.L_117:
        /*0280*/ 	.word	index@(_ZN7cutlass13device_kernelIN5flash19enable_sm80_to_sm89INS1_16FlashAttnFwdSm80INS1_25CollectiveMainloopFwdSm80ILi4ELi1ELb0EN4cute5tupleIJNS5_1CILi128EEENS7_ILi64EEES8_EEELi128ENS_10bfloat16_tEfNS_4arch4Sm80ELb0ELb0ELb1ELb0ELb1ELb0ELb1ELb0EEENS1_21CollectiveEpilogueFwdINS6_IJS8_S8_S9_EEENS6_IJNS7_ILi1EEESH_SH_EEESB_SD_Li128ELb0ELb1ELb0ELb0EEENS1_19SingleTileSchedulerILb0ELb0ELb1ELi128EEEEEEEEEvNT_6ParamsE)
        /*0284*/ 	.word	0x00000000


	//----- nvinfo : EIATTR_REGCOUNT
	.align		4
.L_118:
        /*0288*/ 	.byte	0x04, 0x2f
        /*028a*/ 	.short	(.L_120 - .L_119)
	.align		4
.L_119:
        /*028c*/ 	.word	index@(_ZN7cutlass13device_kernelIN5flash19enable_sm80_to_sm89INS1_16FlashAttnFwdSm80INS1_25CollectiveMainloopFwdSm80ILi8ELi1ELb1EN4cute5tupleIJNS5_1CILi128EEES8_S8_EEELi128ENS_10bfloat16_tEfNS_4arch4Sm80ELb1ELb0ELb1ELb1ELb1ELb1ELb1ELb0EEENS1_21CollectiveEpilogueFwdIS9_NS6_IJNS7_ILi1EEESF_SF_EEESA_SC_Li256ELb1ELb1ELb0ELb0EEENS1_19SingleTileSchedulerILb1ELb0ELb1ELi128EEEEEEEEEvNT_6ParamsE)
        /*0290*/ 	.word	0x00000004


	//----- nvinfo : EIATTR_FRAME_SIZE
	.align		4
.L_120:
        /*0294*/ 	.byte	0x04, 0x11
        /*0296*/ 	.short	(.L_122 - .L_121)
	.align		4
.L_121:
        /*0298*/ 	.word	index@(_ZN7cutlass13device_kernelIN5flash19enable_sm80_to_sm89INS1_16FlashAttnFwdSm80INS1_25CollectiveMainloopFwdSm80ILi8ELi1ELb1EN4cute5tupleIJNS5_1CILi128EEES8_S8_EEELi128ENS_10bfloat16_tEfNS_4arch4Sm80ELb1ELb0ELb1ELb1ELb1ELb1ELb1ELb0EEENS1_21CollectiveEpilogueFwdIS9_NS6_IJNS7_ILi1EEESF_SF_EEESA_SC_Li256ELb1ELb1ELb0ELb0EEENS1_19SingleTileSchedulerILb1ELb0ELb1ELi128EEEEEEEEEvNT_6ParamsE)
        /*029c*/ 	.word	0x00000000


	//----- nvinfo : EIATTR_REGCOUNT
	.align		4
.L_122:
        /*02a0*/ 	.byte	0x04, 0x2f
        /*02a2*/ 	.short	(.L_124 - .L_123)
	.align		4
.L_123:
        /*02a4*/ 	.word	index@(_ZN7cutlass13device_kernelIN5flash19enable_sm80_to_sm89INS1_16FlashAttnFwdSm80INS1_25CollectiveMainloopFwdSm80ILi8ELi1ELb1EN4cute5tupleIJNS5_1CILi128EEES8_S8_EEELi128ENS_10bfloat16_tEfNS_4arch4Sm80ELb1ELb0ELb1ELb1ELb1ELb0ELb1ELb0EEENS1_21CollectiveEpilogueFwdIS9_NS6_IJNS7_ILi1EEESF_SF_EEESA_SC_Li256ELb1ELb1ELb0ELb0EEENS1_19SingleTileSchedulerILb1ELb0ELb1ELi128EEEEEEEEEvNT_6ParamsE)
        /*02a8*/ 	.word	0x00000004


	//----- nvinfo : EIATTR_FRAME_SIZE
	.align		4
.L_124:
        /*02ac*/ 	.byte	0x04, 0x11
        /*02ae*/ 	.short	(.L_126 - .L_125)
	.align		4
.L_125:
        /*02b0*/ 	.word	index@(_ZN7cutlass13device_kernelIN5flash19enable_sm80_to_sm89INS1_16FlashAttnFwdSm80INS1_25CollectiveMainloopFwdSm80ILi8ELi1ELb1EN4cute5tupleIJNS5_1CILi128EEES8_S8_EEELi128ENS_10bfloat16_tEfNS_4arch4Sm80ELb1ELb0ELb1ELb1ELb1ELb0ELb1ELb0EEENS1_21CollectiveEpilogueFwdIS9_NS6_IJNS7_ILi1EEESF_SF_EEESA_SC_Li256ELb1ELb1ELb0ELb0EEENS1_19SingleTileSchedulerILb1ELb0ELb1ELi128EEEEEEEEEvNT_6ParamsE)
        /*02b4*/ 	.word	0x00000000


	//----- nvinfo : EIATTR_REGCOUNT
	.align		4
.L_126:
        /*02b8*/ 	.byte	0x04, 0x2f
        /*02ba*/ 	.short	(.L_128 - .L_127)
	.align		4
.L_127:
        /*02bc*/ 	.word	index@(_ZN7cutlass13device_kernelIN5flash19enable_sm80_to_sm89INS1_16FlashAttnFwdSm80INS1_25CollectiveMainloopFwdSm80ILi8ELi1ELb1EN4cute5tupleIJNS5_1CILi128EEES8_S8_EEELi128ENS_10bfloat16_tEfNS_4arch4Sm80ELb1ELb0ELb1ELb0ELb1ELb0ELb1ELb0EEENS1_21CollectiveEpilogueFwdIS9_NS6_IJNS7_ILi1EEESF_SF_EEESA_SC_Li256ELb0ELb1ELb0ELb0EEENS1_30DynamicPersistentTileSchedulerILi256ELi256ELb0ELb1ELb0EEEEEEEEEvNT_6ParamsE)
        /*02c0*/ 	.word	0x00000004


	//----- nvinfo : EIATTR_FRAME_SIZE
	.align		4
.L_128:
        /*02c4*/ 	.byte	0x04, 0x11
        /*02c6*/ 	.short	(.L_130 - .L_129)
	.align		4
.L_129:
        /*02c8*/ 	.word	index@(_ZN7cutlass13device_kernelIN5flash19enable_sm80_to_sm89INS1_16FlashAttnFwdSm80INS1_25CollectiveMainloopFwdSm80ILi8ELi1ELb1EN4cute5tupleIJNS5_1CILi128EEES8_S8_EEELi128ENS_10bfloat16_tEfNS_4arch4Sm80ELb1ELb0ELb1ELb0ELb1ELb0ELb1ELb0EEENS1_21CollectiveEpilogueFwdIS9_NS6_IJNS7_ILi1EEESF_SF_EEESA_SC_Li256ELb0ELb1ELb0ELb0EEENS1_30DynamicPersistentTileSchedulerILi256ELi256ELb0ELb1ELb0EEEEEEEEEvNT_6ParamsE)
        /*02cc*/ 	.word	0x00000000


	//----- nvinfo : EIATTR_REGCOUNT
	.align		4
.L_130:
        /*02d0*/ 	.byte	0x04, 0x2f
        /*02d2*/ 	.short	(.L_132 - .L_131)
	.align		4
.L_131:
        /*02d4*/ 	.word	index@(_ZN7cutlass13device_kernelIN5flash19enable_sm80_to_sm89INS1_16FlashAttnFwdSm80INS1_25CollectiveMainloopFwdSm80ILi8ELi1ELb1EN4cute5tupleIJNS5_1CILi128EEENS7_ILi96EEES8_EEELi128ENS_10bfloat16_tEfNS_4arch4Sm80ELb0ELb1ELb1ELb1ELb1ELb1ELb1ELb0EEENS1_21CollectiveEpilogueFwdINS6_IJS8_S8_S9_EEENS6_IJNS7_ILi1EEESH_SH_EEESB_SD_Li256ELb1ELb1ELb0ELb0EEENS1_19SingleTileSchedulerILb1ELb0ELb1ELi128EEEEEEEEEvNT_6ParamsE)
        /*02d8*/ 	.word	0x00000004


	//----- nvinfo : EIATTR_FRAME_SIZE
	.align		4
.L_132:
        /*02dc*/ 	.byte	0x04, 0x11
        /*02de*/ 	.short	(.L_134 - .L_133)
	.align		4
.L_133:
        /*02e0*/ 	.word	index@(_ZN7cutlass13device_kernelIN5flash19enable_sm80_to_sm89INS1_16FlashAttnFwdSm80INS1_25CollectiveMainloopFwdSm80ILi8ELi1ELb1EN4cute5tupleIJNS5_1CILi128EEENS7_ILi96EEES8_EEELi128ENS_10bfloat16_tEfNS_4arch4Sm80ELb0ELb1ELb1ELb1ELb1ELb1ELb1ELb0EEENS1_21CollectiveEpilogueFwdINS6_IJS8_S8_S9_EEENS6_IJNS7_ILi1EEESH_SH_EEESB_SD_Li256ELb1ELb1ELb0ELb0EEENS1_19SingleTileSchedulerILb1ELb0ELb1ELi128EEEEEEEEEvNT_6ParamsE)
        /*02e4*/ 	.word	0x00000000


	//----- nvinfo : EIATTR_REGCOUNT
	.align		4
.L_134:
        /*02e8*/ 	.byte	0x04, 0x2f
        /*02ea*/ 	.short	(.L_136 - .L_135)
	.align		4
.L_135:
        /*02ec*/ 	.word	index@(_ZN7cutlass13device_kernelIN5flash19enable_sm80_to_sm89INS1_16FlashAttnFwdSm80INS1_25CollectiveMainloopFwdSm80ILi8ELi1ELb1EN4cute5tupleIJNS5_1CILi128EEENS7_ILi96EEES8_EEELi128ENS_10bfloat16_tEfNS_4arch4Sm80ELb0ELb1ELb1ELb1ELb1ELb0ELb1ELb0EEENS1_21CollectiveEpilogueFwdINS6_IJS8_S8_S9_EEENS6_IJNS7_ILi1EEESH_SH_EEESB_SD_Li256ELb1ELb1ELb0ELb0EEENS1_19SingleTileSchedulerILb1ELb0ELb1ELi128EEEEEEEEEvNT_6ParamsE)
        /*02f0*/ 	.word	0x00000004


	//----- nvinfo : EIATTR_FRAME_SIZE
	.align		4
.L_136:
        /*02f4*/ 	.byte	0x04, 0x11
        /*02f6*/ 	.short	(.L_138 - .L_137)
	.align		4
.L_137:
        /*02f8*/ 	.word	index@(_ZN7cutlass13device_kernelIN5flash19enable_sm80_to_sm89INS1_16FlashAttnFwdSm80INS1_25CollectiveMainloopFwdSm80ILi8ELi1ELb1EN4cute5tupleIJNS5_1CILi128EEENS7_ILi96EEES8_EEELi128ENS_10bfloat16_tEfNS_4arch4Sm80ELb0ELb1ELb1ELb1ELb1ELb0ELb1ELb0EEENS1_21CollectiveEpilogueFwdINS6_IJS8_S8_S9_EEENS6_IJNS7_ILi1EEESH_SH_EEESB_SD_Li256ELb1ELb1ELb0ELb0EEENS1_19SingleTileSchedulerILb1ELb0ELb1ELi128EEEEEEEEEvNT_6ParamsE)
        /*02fc*/ 	.word	0x00000000


	//----- nvinfo : EIATTR_REGCOUNT
	.align		4
.L_138:
        /*0300*/ 	.byte	0x04, 0x2f
        /*0302*/ 	.short	(.L_140 - .L_139)
	.align		4
.L_139:
        /*0304*/ 	.word	index@(_ZN7cutlass13device_kernelIN5flash19enable_sm80_to_sm89INS1_16FlashAttnFwdSm80INS1_25CollectiveMainloopFwdSm80ILi8ELi1ELb1EN4cute5tupleIJNS5_1CILi128EEENS7_ILi96EEES8_EEELi128ENS_10bfloat16_tEfNS_4arch4Sm80ELb0ELb1ELb1ELb0ELb1ELb0ELb1ELb0EEENS1_21CollectiveEpilogueFwdINS6_IJS8_S8_S9_EEENS6_IJNS7_ILi1EEESH_SH_EEESB_SD_Li256ELb0ELb1ELb0ELb0EEENS1_19SingleTileSchedulerILb0ELb0ELb1ELi128EEEEEEEEEvNT_6ParamsE)
        /*0308*/ 	.word	0x00000004


	//----- nvinfo : EIATTR_FRAME_SIZE
	.align		4
.L_140:
        /*030c*/ 	.byte	0x04, 0x11
        /*030e*/ 	.short	(.L_142 - .L_141)
	.align		4
.L_141:
        /*0310*/ 	.word	index@(_ZN7cutlass13device_kernelIN5flash19enable_sm80_to_sm89INS1_16FlashAttnFwdSm80INS1_25CollectiveMainloopFwdSm80ILi8ELi1ELb1EN4cute5tupleIJNS5_1CILi128EEENS7_ILi96EEES8_EEELi128ENS_10bfloat16_tEfNS_4arch4Sm80ELb0ELb1ELb1ELb0ELb1ELb0ELb1ELb0EEENS1_21CollectiveEpilogueFwdINS6_IJS8_S8_S9_EEENS6_IJNS7_ILi1EEESH_SH_EEESB_SD_Li256ELb0ELb1ELb0ELb0EEENS1_19SingleTileSchedulerILb0ELb0ELb1ELi128EEEEEEEEEvNT_6ParamsE)
        /*0314*/ 	.word	0x00000000


	//----- nvinfo : EIATTR_REGCOUNT
	.align		4
.L_142:
        /*0318*/ 	.byte	0x04, 0x2f
        /*031a*/ 	.short	(.L_144 - .L_143)
	.align		4
.L_143:
        /*031c*/ 	.word	index@(_ZN7cutlass13device_kernelIN5flash19enable_sm80_to_sm89INS1_16FlashAttnFwdSm80INS1_25CollectiveMainloopFwdSm80ILi8ELi1ELb1EN4cute5tupleIJNS5_1CILi128EEES8_S8_EEELi128ENS_10bfloat16_tEfNS_4arch4Sm80ELb0ELb0ELb1ELb1ELb1ELb1ELb1ELb0EEENS1_21CollectiveEpilogueFwdIS9_NS6_IJNS7_ILi1EEESF_SF_EEESA_SC_Li256ELb1ELb1ELb0ELb0EEENS1_19SingleTileSchedulerILb1ELb0ELb1ELi128EEEEEEEEEvNT_6ParamsE)
        /*0320*/ 	.word	0x00000004


	//----- nvinfo : EIATTR_FRAME_SIZE
	.align		4
.L_144:
        /*0324*/ 	.byte	0x04, 0x11
        /*0326*/ 	.short	(.L_146 - .L_145)
	.align		4
.L_145:
        /*0328*/ 	.word	index@(_ZN7cutlass13device_kernelIN5flash19enable_sm80_to_sm89INS1_16FlashAttnFwdSm80INS1_25CollectiveMainloopFwdSm80ILi8ELi1ELb1EN4cute5tupleIJNS5_1CILi128EEES8_S8_EEELi128ENS_10bfloat16_tEfNS_4arch4Sm80ELb0ELb0ELb1ELb1ELb1ELb1ELb1ELb0EEENS1_21CollectiveEpilogueFwdIS9_NS6_IJNS7_ILi1EEESF_SF_EEESA_SC_Li256ELb1ELb1ELb0ELb0EEENS1_19SingleTileSchedulerILb1ELb0ELb1ELi128EEEEEEEEEvNT_6ParamsE)
        /*032c*/ 	.word	0x00000000


	//----- nvinfo : EIATTR_REGCOUNT
	.align		4
.L_146:
        /*0330*/ 	.byte	0x04, 0x2f
        /*0332*/ 	.short	(.L_148 - .L_147)
	.align		4
.L_147:
        /*0334*/ 	.word	index@(_ZN7cutlass13device_kernelIN5flash19enable_sm80_to_sm89INS1_16FlashAttnFwdSm80INS1_25CollectiveMainloopFwdSm80ILi8ELi1ELb1EN4cute5tupleIJNS5_1CILi128EEES8_S8_EEELi128ENS_10bfloat16_tEfNS_4arch4Sm80ELb0ELb0ELb1ELb1ELb1ELb0ELb1ELb0EEENS1_21CollectiveEpilogueFwdIS9_NS6_IJNS7_ILi1EEESF_SF_EEESA_SC_Li256ELb1ELb1ELb0ELb0EEENS1_19SingleTileSchedulerILb1ELb0ELb1ELi128EEEEEEEEEvNT_6ParamsE)
        /*0338*/ 	.word	0x00000004


	//----- nvinfo : EIATTR_FRAME_SIZE
	.align		4
.L_148:
        /*033c*/ 	.byte	0x04, 0x11
        /*033e*/ 	.short	(.L_150 - .L_149)
	.align		4
.L_149:
        /*0340*/ 	.word	index@(_ZN7cutlass13device_kernelIN5flash19enable_sm80_to_sm89INS1_16FlashAttnFwdSm80INS1_25CollectiveMainloopFwdSm80ILi8ELi1ELb1EN4cute5tupleIJNS5_1CILi128EEES8_S8_EEELi128ENS_10bfloat16_tEfNS_4arch4Sm80ELb0ELb0ELb1ELb1ELb1ELb0ELb1ELb0EEENS1_21CollectiveEpilogueFwdIS9_NS6_IJNS7_ILi1EEESF_SF_EEESA_SC_Li256ELb1ELb1ELb0ELb0EEENS1_19SingleTileSchedulerILb1ELb0ELb1ELi128EEEEEEEEEvNT_6ParamsE)
        /*0344*/ 	.word	0x00000000


	//----- nvinfo : EIATTR_REGCOUNT
	.align		4
.L_150:
        /*0348*/ 	.byte	0x04, 0x2f
        /*034a*/ 	.short	(.L_152 - .L_151)
	.align		4
.L_151:
        /*034c*/ 	.word	index@(_ZN7cutlass13device_kernelIN5flash19enable_sm80_to_sm89INS1_16FlashAttnFwdSm80INS1_25CollectiveMainloopFwdSm80ILi8ELi1ELb1EN4cute5tupleIJNS5_1CILi128EEES8_S8_EEELi128ENS_10bfloat16_tEfNS_4arch4Sm80ELb0ELb0ELb1ELb0ELb1ELb0ELb1ELb0EEENS1_21CollectiveEpilogueFwdIS9_NS6_IJNS7_ILi1EEESF_SF_EEESA_SC_Li256ELb0ELb1ELb0ELb0EEENS1_19SingleTileSchedulerILb0ELb0ELb1ELi128EEEEEEEEEvNT_6ParamsE)
        /*0350*/ 	.word	0x00000004


	//----- nvinfo : EIATTR_FRAME_SIZE
	.align		4
.L_152:
        /*0354*/ 	.byte	0x04, 0x11
        /*0356*/ 	.short	(.L_154 - .L_153)
	.align		4
.L_153:
        /*0358*/ 	.word	index@(_ZN7cutlass13device_kernelIN5flash19enable_sm80_to_sm89INS1_16FlashAttnFwdSm80INS1_25CollectiveMainloopFwdSm80ILi8ELi1ELb1EN4cute5tupleIJNS5_1CILi128EEES8_S8_EEELi128ENS_10bfloat16_tEfNS_4arch4Sm80ELb0ELb0ELb1ELb0ELb1ELb0ELb1ELb0EEENS1_21CollectiveEpilogueFwdIS9_NS6_IJNS7_ILi1EEESF_SF_EEESA_SC_Li256ELb0ELb1ELb0ELb0EEENS1_19SingleTileSchedulerILb0ELb0ELb1ELi128EEEEEEEEEvNT_6ParamsE)
        /*035c*/ 	.word	0x00000000


	//----- nvinfo : EIATTR_MIN_STACK_SIZE
	.align		4
.L_154:
        /*0360*/ 	.byte	0x04, 0x12
        /*0362*/ 	.short	(.L_156 - .L_155)
	.align		4
.L_155:
        /*0364*/ 	.word	index@(_ZN7cutlass13device_kernelIN5flash19enable_sm80_to_sm89INS1_16FlashAttnFwdSm80INS1_25CollectiveMainloopFwdSm80ILi8ELi1ELb1EN4cute5tupleIJNS5_1CILi128EEES8_S8_EEELi128ENS_10bfloat16_tEfNS_4arch4Sm80ELb0ELb0ELb1ELb0ELb1ELb0ELb1ELb0EEENS1_21CollectiveEpilogueFwdIS9_NS6_IJNS7_ILi1EEESF_SF_EEESA_SC_Li256ELb0ELb1ELb0ELb0EEENS1_19SingleTileSchedulerILb0ELb0ELb1ELi128EEEEEEEEEvNT_6ParamsE)
        /*0368*/ 	.word	0x00000000


	//----- nvinfo : EIATTR_MIN_STACK_SIZE
	.align		4
.L_156:
        /*036c*/ 	.byte	0x04, 0x12
        /*036e*/ 	.short	(.L_158 - .L_157)
	.align		4
.L_157:
        /*0370*/ 	.word	index@(_ZN7cutlass13device_kernelIN5flash19enable_sm80_to_sm89INS1_16FlashAttnFwdSm80INS1_25CollectiveMainloopFwdSm80ILi8ELi1ELb1EN4cute5tupleIJNS5_1CILi128EEES8_S8_EEELi128ENS_10bfloat16_tEfNS_4arch4Sm80ELb0ELb0ELb1ELb1ELb1ELb0ELb1ELb0EEENS1_21CollectiveEpilogueFwdIS9_NS6_IJNS7_ILi1EEESF_SF_EEESA_SC_Li256ELb1ELb1ELb0ELb0EEENS1_19SingleTileSchedulerILb1ELb0ELb1ELi128EEEEEEEEEvNT_6ParamsE)
        /*0374*/ 	.word	0x00000000


	//----- nvinfo : EIATTR_MIN_STACK_SIZE
	.align		4
.L_158:
        /*0378*/ 	.byte	0x04, 0x12
        /*037a*/ 	.short	(.L_160 - .L_159)
	.align		4
.L_159:
        /*037c*/ 	.word	index@(_ZN7cutlass13device_kernelIN5flash19enable_sm80_to_sm89INS1_16FlashAttnFwdSm80INS1_25CollectiveMainloopFwdSm80ILi8ELi1ELb1EN4cute5tupleIJNS5_1CILi128EEES8_S8_EEELi128ENS_10bfloat16_tEfNS_4arch4Sm80ELb0ELb0ELb1ELb1ELb1ELb1ELb1ELb0EEENS1_21CollectiveEpilogueFwdIS9_NS6_IJNS7_ILi1EEESF_SF_EEESA_SC_Li256ELb1ELb1ELb0ELb0EEENS1_19SingleTileSchedulerILb1ELb0ELb1ELi128EEEEEEEEEvNT_6ParamsE)
        /*0380*/ 	.word	0x00000000


	//----- nvinfo : EIATTR_MIN_STACK_SIZE
	.align		4
.L_160:
        /*0384*/ 	.byte	0x04, 0x12
        /*0386*/ 	.short	(.L_162 - .L_161)
	.align		4
.L_161:
        /*0388*/ 	.word	index@(_ZN7cutlass13device_kernelIN5flash19enable_sm80_to_sm89INS1_16FlashAttnFwdSm80INS1_25CollectiveMainloopFwdSm80ILi8ELi1ELb1EN4cute5tupleIJNS5_1CILi128EEENS7_ILi96EEES8_EEELi128ENS_10bfloat16_tEfNS_4arch4Sm80ELb0ELb1ELb1ELb0ELb1ELb0ELb1ELb0EEENS1_21CollectiveEpilogueFwdINS6_IJS8_S8_S9_EEENS6_IJNS7_ILi1EEESH_SH_EEESB_SD_Li256ELb0ELb1ELb0ELb0EEENS1_19SingleTileSchedulerILb0ELb0ELb1ELi128EEEEEEEEEvNT_6ParamsE)
        /*038c*/ 	.word	0x00000000


	//----- nvinfo : EIATTR_MIN_STACK_SIZE
	.align		4
.L_162:
        /*0390*/ 	.byte	0x04, 0x12
        /*0392*/ 	.short	(.L_164 - .L_163)
	.align		4
.L_163:
        /*0394*/ 	.word	index@(_ZN7cutlass13device_kernelIN5flash19enable_sm80_to_sm89INS1_16FlashAttnFwdSm80INS1_25CollectiveMainloopFwdSm80ILi8ELi1ELb1EN4cute5tupleIJNS5_1CILi128EEENS7_ILi96EEES8_EEELi128ENS_10bfloat16_tEfNS_4arch4Sm80ELb0ELb1ELb1ELb1ELb1ELb0ELb1ELb0EEENS1_21CollectiveEpilogueFwdINS6_IJS8_S8_S9_EEENS6_IJNS7_ILi1EEESH_SH_EEESB_SD_Li256ELb1ELb1ELb0ELb0EEENS1_19SingleTileSchedulerILb1ELb0ELb1ELi128EEEEEEEEEvNT_6ParamsE)
        /*0398*/ 	.word	0x00000000


	//----- nvinfo : EIATTR_MIN_STACK_SIZE
	.align		4
.L_164:
        /*039c*/ 	.byte	0x04, 0x12
        /*039e*/ 	.short	(.L_166 - .L_165)
	.align		4
.L_165:
        /*03a0*/ 	.word	index@(_ZN7cutlass13device_kernelIN5flash19enable_sm80_to_sm89INS1_16FlashAttnFwdSm80INS1_25CollectiveMainloopFwdSm80ILi8ELi1ELb1EN4cute5tupleIJNS5_1CILi128EEENS7_ILi96EEES8_EEELi128ENS_10bfloat16_tEfNS_4arch4Sm80ELb0ELb1ELb1ELb1ELb1ELb1ELb1ELb0EEENS1_21CollectiveEpilogueFwdINS6_IJS8_S8_S9_EEENS6_IJNS7_ILi1EEESH_SH_EEESB_SD_Li256ELb1ELb1ELb0ELb0EEENS1_19SingleTileSchedulerILb1ELb0ELb1ELi128EEEEEEEEEvNT_6ParamsE)
        /*03a4*/ 	.word	0x00000000


	//----- nvinfo : EIATTR_MIN_STACK_SIZE
	.align		4
.L_166:
        /*03a8*/ 	.byte	0x04, 0x12
        /*03aa*/ 	.short	(.L_168 - .L_167)
	.align		4
.L_167:
        /*03ac*/ 	.word	index@(_ZN7cutlass13device_kernelIN5flash19enable_sm80_to_sm89INS1_16FlashAttnFwdSm80INS1_25CollectiveMainloopFwdSm80ILi8ELi1ELb1EN4cute5tupleIJNS5_1CILi128EEES8_S8_EEELi128ENS_10bfloat16_tEfNS_4arch4Sm80ELb1ELb0ELb1ELb0ELb1ELb0ELb1ELb0EEENS1_21CollectiveEpilogueFwdIS9_NS6_IJNS7_ILi1EEESF_SF_EEESA_SC_Li256ELb0ELb1ELb0ELb0EEENS1_30DynamicPersistentTileSchedulerILi256ELi256ELb0ELb1ELb0EEEEEEEEEvNT_6ParamsE)
        /*03b0*/ 	.word	0x00000000


	//----- nvinfo : EIATTR_MIN_STACK_SIZE
	.align		4
.L_168:
        /*03b4*/ 	.byte	0x04, 0x12
        /*03b6*/ 	.short	(.L_170 - .L_169)
	.align		4
.L_169:
        /*03b8*/ 	.word	index@(_ZN7cutlass13device_kernelIN5flash19enable_sm80_to_sm89INS1_16FlashAttnFwdSm80INS1_25CollectiveMainloopFwdSm80ILi8ELi1ELb1EN4cute5tupleIJNS5_1CILi128EEES8_S8_EEELi128ENS_10bfloat16_tEfNS_4arch4Sm80ELb1ELb0ELb1ELb1ELb1ELb0ELb1ELb0EEENS1_21CollectiveEpilogueFwdIS9_NS6_IJNS7_ILi1EEESF_SF_EEESA_SC_Li256ELb1ELb1ELb0ELb0EEENS1_19SingleTileSchedulerILb1ELb0ELb1ELi128EEEEEEEEEvNT_6ParamsE)
        /*03bc*/ 	.word	0x00000000


	//----- nvinfo : EIATTR_MIN_STACK_SIZE
	.align		4
.L_170:
        /*03c0*/ 	.byte	0x04, 0x12
        /*03c2*/ 	.short	(.L_172 - .L_171)
	.align		4
.L_171:
        /*03c4*/ 	.word	index@(_ZN7cutlass13device_kernelIN5flash19enable_sm80_to_sm89INS1_16FlashAttnFwdSm80INS1_25CollectiveMainloopFwdSm80ILi8ELi1ELb1EN4cute5tupleIJNS5_1CILi128EEES8_S8_EEELi128ENS_10bfloat16_tEfNS_4arch4Sm80ELb1ELb0ELb1ELb1ELb1ELb1ELb1ELb0EEENS1_21CollectiveEpilogueFwdIS9_NS6_IJNS7_ILi1EEESF_SF_EEESA_SC_Li256ELb1ELb1ELb0ELb0EEENS1_19SingleTileSchedulerILb1ELb0ELb1ELi128EEEEEEEEEvNT_6ParamsE)
        /*03c8*/ 	.word	0x00000000


	//----- nvinfo : EIATTR_MIN_STACK_SIZE
	.align		4
.L_172:
        /*03cc*/ 	.byte	0x04, 0x12
        /*03ce*/ 	.short	(.L_174 - .L_173)
	.align		4
.L_173:
        /*03d0*/ 	.word	index@(_ZN7cutlass13device_kernelIN5flash19enable_sm80_to_sm89INS1_16FlashAttnFwdSm80INS1_25CollectiveMainloopFwdSm80ILi4ELi1ELb0EN4cute5tupleIJNS5_1CILi128EEENS7_ILi64EEES8_EEELi128ENS_10bfloat16_tEfNS_4arch4Sm80ELb0ELb0ELb1ELb0ELb1ELb0ELb1ELb0EEENS1_21CollectiveEpilogueFwdINS6_IJS8_S8_S9_EEENS6_IJNS7_ILi1EEESH_SH_EEESB_SD_Li128ELb0ELb1ELb0ELb0EEENS1_19SingleTileSchedulerILb0ELb0ELb1ELi128EEEEEEEEEvNT_6ParamsE)
        /*03d4*/ 	.word	0x00000000


	//----- nvinfo : EIATTR_MIN_STACK_SIZE
	.align		4
.L_174:
        /*03d8*/ 	.byte	0x04, 0x12
        /*03da*/ 	.short	(.L_176 - .L_175)
	.align		4
.L_175:
        /*03dc*/ 	.word	index@(_ZN7cutlass13device_kernelIN5flash19enable_sm80_to_sm89INS1_16FlashAttnFwdSm80INS1_25CollectiveMainloopFwdSm80ILi4ELi1ELb0EN4cute5tupleIJNS5_1CILi128EEENS7_ILi64EEES8_EEELi128ENS_10bfloat16_tEfNS_4arch4Sm80ELb0ELb0ELb1ELb1ELb1ELb0ELb1ELb0EEENS1_21CollectiveEpilogueFwdINS6_IJS8_S8_S9_EEENS6_IJNS7_ILi1EEESH_SH_EEESB_SD_Li128ELb1ELb1ELb0ELb0EEENS1_19SingleTileSchedulerILb1ELb0ELb1ELi128EEEEEEEEEvNT_6ParamsE)
        /*03e0*/ 	.word	0x00000000


	//----- nvinfo : EIATTR_MIN_STACK_SIZE
	.align		4
.L_176:
        /*03e4*/ 	.byte	0x04, 0x12
        /*03e6*/ 	.short	(.L_178 - .L_177)
	.align		4
.L_177:
        /*03e8*/ 	.word	index@(_ZN7cutlass13device_kernelIN5flash19enable_sm80_to_sm89INS1_16FlashAttnFwdSm80INS1_25CollectiveMainloopFwdSm80ILi4ELi1ELb0EN4cute5tupleIJNS5_1CILi128EEENS7_ILi64EEES8_EEELi128ENS_10bfloat16_tEfNS_4arch4Sm80ELb0ELb0ELb1ELb1ELb1ELb1ELb1ELb0EEENS1_21CollectiveEpilogueFwdINS6_IJS8_S8_S9_EEENS6_IJNS7_ILi1EEESH_SH_EEESB_SD_Li128ELb1ELb1ELb0ELb0EEENS1_19SingleTileSchedulerILb1ELb0ELb1ELi128EEEEEEEEEvNT_6ParamsE)
        /*03ec*/ 	.word	0x00000000


	//----- nvinfo : EIATTR_MIN_STACK_SIZE
	.align		4
.L_178:
        /*03f0*/ 	.byte	0x04, 0x12
        /*03f2*/ 	.short	(.L_180 - .L_179)
	.align		4
.L_179:
        /*03f4*/ 	.word	index@(_ZN7cutlass13device_kernelIN5flash19enable_sm80_to_sm89INS1_16FlashAttnFwdSm80INS1_25CollectiveMainloopFwdSm80ILi4ELi1ELb0EN4cute5tupleIJNS5_1CILi128EEENS7_ILi48EEES8_EEELi128ENS_10bfloat16_tEfNS_4arch4Sm80ELb0ELb1ELb1ELb0ELb1ELb0ELb1ELb0EEENS1_21CollectiveEpilogueFwdINS6_IJS8_S8_S9_EEENS6_IJNS7_ILi1EEESH_SH_EEESB_SD_Li128ELb0ELb1ELb0ELb0EEENS1_19SingleTileSchedulerILb0ELb0ELb1ELi128EEEEEEEEEvNT_6ParamsE)
        /*03f8*/ 	.word	0x00000000


	//----- nvinfo : EIATTR_MIN_STACK_SIZE
	.align		4
.L_180:
        /*03fc*/ 	.byte	0x04, 0x12
        /*03fe*/ 	.short	(.L_182 - .L_181)
	.align		4
.L_181:
        /*0400*/ 	.word	index@(_ZN7cutlass13device_kernelIN5flash19enable_sm80_to_sm89INS1_16FlashAttnFwdSm80INS1_25CollectiveMainloopFwdSm80ILi4ELi1ELb0EN4cute5tupleIJNS5_1CILi128EEENS7_ILi48EEES8_EEELi128ENS_10bfloat16_tEfNS_4arch4Sm80ELb0ELb1ELb1ELb1ELb1ELb0ELb1ELb0EEENS1_21CollectiveEpilogueFwdINS6_IJS8_S8_S9_EEENS6_IJNS7_ILi1EEESH_SH_EEESB_SD_Li128ELb1ELb1ELb0ELb0EEENS1_19SingleTileSchedulerILb1ELb0ELb1ELi128EEEEEEEEEvNT_6ParamsE)
        /*0404*/ 	.word	0x00000000


	//----- nvinfo : EIATTR_MIN_STACK_SIZE
	.align		4
.L_182:
        /*0408*/ 	.byte	0x04, 0x12
        /*040a*/ 	.short	(.L_184 - .L_183)
	.align		4
.L_183:
        /*040c*/ 	.word	index@(_ZN7cutlass13device_kernelIN5flash19enable_sm80_to_sm89INS1_16FlashAttnFwdSm80INS1_25CollectiveMainloopFwdSm80ILi4ELi1ELb0EN4cute5tupleIJNS5_1CILi128EEENS7_ILi48EEES8_EEELi128ENS_10bfloat16_tEfNS_4arch4Sm80ELb0ELb1ELb1ELb1ELb1ELb1ELb1ELb0EEENS1_21CollectiveEpilogueFwdINS6_IJS8_S8_S9_EEENS6_IJNS7_ILi1EEESH_SH_EEESB_SD_Li128ELb1ELb1ELb0ELb0EEENS1_19SingleTileSchedulerILb1ELb0ELb1ELi128EEEEEEEEEvNT_6ParamsE)
        /*0410*/ 	.word	0x00000000


	//----- nvinfo : EIATTR_MIN_STACK_SIZE
	.align		4
.L_184:
        /*0414*/ 	.byte	0x04, 0x12
        /*0416*/ 	.short	(.L_186 - .L_185)
	.align		4
.L_185:
        /*0418*/ 	.word	index@(_ZN7cutlass13device_kernelIN5flash19enable_sm80_to_sm89INS1_16FlashAttnFwdSm80INS1_25CollectiveMainloopFwdSm80ILi4ELi1ELb0EN4cute5tupleIJNS5_1CILi128EEENS7_ILi64EEES8_EEELi128ENS_10bfloat16_tEfNS_4arch4Sm80ELb1ELb0ELb1ELb0ELb1ELb0ELb1ELb0EEENS1_21CollectiveEpilogueFwdINS6_IJS8_S8_S9_EEENS6_IJNS7_ILi1EEESH_SH_EEESB_SD_Li128ELb0ELb1ELb0ELb0EEENS1_30DynamicPersistentTileSchedulerILi128ELi128ELb0ELb1ELb0EEEEEEEEEvNT_6ParamsE)
        /*041c*/ 	.word	0x00000000


	//----- nvinfo : EIATTR_MIN_STACK_SIZE
	.align		4
.L_186:
        /*0420*/ 	.byte	0x04, 0x12
        /*0422*/ 	.short	(.L_188 - .L_187)
	.align		4
.L_187:
        /*0424*/ 	.word	index@(_ZN7cutlass13device_kernelIN5flash19enable_sm80_to_sm89INS1_16FlashAttnFwdSm80INS1_25CollectiveMainloopFwdSm80ILi4ELi1ELb0EN4cute5tupleIJNS5_1CILi128EEENS7_ILi64EEES8_EEELi128ENS_10bfloat16_tEfNS_4arch4Sm80ELb1ELb0ELb1ELb1ELb1ELb0ELb1ELb0EEENS1_21CollectiveEpilogueFwdINS6_IJS8_S8_S9_EEENS6_IJNS7_ILi1EEESH_SH_EEESB_SD_Li128ELb1ELb1ELb0ELb0EEENS1_19SingleTileSchedulerILb1ELb0ELb1ELi128EEEEEEEEEvNT_6ParamsE)
        /*0428*/ 	.word	0x00000000


	//----- nvinfo : EIATTR_MIN_STACK_SIZE
	.align		4
.L_188:
        /*042c*/ 	.byte	0x04, 0x12
        /*042e*/ 	.short	(.L_190 - .L_189)
	.align		4
.L_189:
        /*0430*/ 	.word	index@(_ZN7cutlass13device_kernelIN5flash19enable_sm80_to_sm89INS1_16FlashAttnFwdSm80INS1_25CollectiveMainloopFwdSm80ILi4ELi1ELb0EN4cute5tupleIJNS5_1CILi128EEENS7_ILi64EEES8_EEELi128ENS_10bfloat16_tEfNS_4arch4Sm80ELb1ELb0ELb1ELb1ELb1ELb1ELb1ELb0EEENS1_21CollectiveEpilogueFwdINS6_IJS8_S8_S9_EEENS6_IJNS7_ILi1EEESH_SH_EEESB_SD_Li128ELb1ELb1ELb0ELb0EEENS1_19SingleTileSchedulerILb1ELb0ELb1ELi128EEEEEEEEEvNT_6ParamsE)
        /*0434*/ 	.word	0x00000000


	//----- nvinfo : EIATTR_MIN_STACK_SIZE
	.align		4
.L_190:
        /*0438*/ 	.byte	0x04, 0x12
        /*043a*/ 	.short	(.L_192 - .L_191)
	.align		4
.L_191:
        /*043c*/ 	.word	index@(_ZN7cutlass13device_kernelIN5flash19enable_sm80_to_sm89INS1_16FlashAttnFwdSm80INS1_25CollectiveMainloopFwdSm80ILi8ELi1ELb1EN4cute5tupleIJNS5_1CILi128EEES8_S8_EEELi128ENS_10bfloat16_tEfNS_4arch4Sm80ELb0ELb0ELb0ELb0ELb1ELb0ELb1ELb0EEENS1_21CollectiveEpilogueFwdIS9_NS6_IJNS7_ILi1EEESF_SF_EEESA_SC_Li256ELb0ELb1ELb0ELb0EEENS1_19SingleTileSchedulerILb0ELb0ELb1ELi128EEEEEEEEEvNT_6ParamsE)
        /*0440*/ 	.word	0x00000000


	//----- nvinfo : EIATTR_MIN_STACK_SIZE
	.align		4
.L_192:
        /*0444*/ 	.byte	0x04, 0x12
        /*0446*/ 	.short	(.L_194 - .L_193)
	.align		4
.L_193:
        /*0448*/ 	.word	index@(_ZN7cutlass13device_kernelIN5flash19enable_sm80_to_sm89INS1_16FlashAttnFwdSm80INS1_25CollectiveMainloopFwdSm80ILi8ELi1ELb1EN4cute5tupleIJNS5_1CILi128EEES8_S8_EEELi128ENS_10bfloat16_tEfNS_4arch4Sm80ELb0ELb0ELb0ELb1ELb1ELb0ELb1ELb0EEENS1_21CollectiveEpilogueFwdIS9_NS6_IJNS7_ILi1EEESF_SF_EEESA_SC_Li256ELb1ELb1ELb0ELb0EEENS1_19SingleTileSchedulerILb1ELb0ELb1ELi128EEEEEEEEEvNT_6ParamsE)
        /*044c*/ 	.word	0x00000000


	//----- nvinfo : EIATTR_MIN_STACK_SIZE
	.align		4
.L_194:
        /*0450*/ 	.byte	0x04, 0x12
        /*0452*/ 	.short	(.L_196 - .L_195)
	.align		4
.L_195:
        /*0454*/ 	.word	index@(_ZN7cutlass13device_kernelIN5flash19enable_sm80_to_sm89INS1_16FlashAttnFwdSm80INS1_25CollectiveMainloopFwdSm80ILi8ELi1ELb1EN4cute5tupleIJNS5_1CILi128EEES8_S8_EEELi128ENS_10bfloat16_tEfNS_4arch4Sm80ELb0ELb0ELb0ELb1ELb1ELb1ELb1ELb0EEENS1_21CollectiveEpilogueFwdIS9_NS6_IJNS7_ILi1EEESF_SF_EEESA_SC_Li256ELb1ELb1ELb0ELb0EEENS1_19SingleTileSchedulerILb1ELb0ELb1ELi128EEEEEEEEEvNT_6ParamsE)
        /*0458*/ 	.word	0x00000000


	//----- nvinfo : EIATTR_MIN_STACK_SIZE
	.align		4
.L_196:
        /*045c*/ 	.byte	0x04, 0x12
        /*045e*/ 	.short	(.L_198 - .L_197)
	.align		4
.L_197:
        /*0460*/ 	.word	index@(_ZN7cutlass13device_kernelIN5flash19enable_sm80_to_sm89INS1_16FlashAttnFwdSm80INS1_25CollectiveMainloopFwdSm80ILi8ELi1ELb1EN4cute5tupleIJNS5_1CILi128EEENS7_ILi96EEES8_EEELi128ENS_10bfloat16_tEfNS_4arch4Sm80ELb0ELb1ELb0ELb0ELb1ELb0ELb1ELb0EEENS1_21CollectiveEpilogueFwdINS6_IJS8_S8_S9_EEENS6_IJNS7_ILi1EEESH_SH_EEESB_SD_Li256ELb0ELb1ELb0ELb0EEENS1_19SingleTileSchedulerILb0ELb0ELb1ELi128EEEEEEEEEvNT_6ParamsE)
        /*0464*/ 	.word	0x00000000


	//----- nvinfo : EIATTR_MIN_STACK_SIZE
	.align		4
.L_198:
        /*0468*/ 	.byte	0x04, 0x12
        /*046a*/ 	.short	(.L_200 - .L_199)
	.align		4
.L_199:
        /*046c*/ 	.word	index@(_ZN7cutlass13device_kernelIN5flash19enable_sm80_to_sm89INS1_16FlashAttnFwdSm80INS1_25CollectiveMainloopFwdSm80ILi8ELi1ELb1EN4cute5tupleIJNS5_1CILi128EEENS7_ILi96EEES8_EEELi128ENS_10bfloat16_tEfNS_4arch4Sm80ELb0ELb1ELb0ELb1ELb1ELb0ELb1ELb0EEENS1_21CollectiveEpilogueFwdINS6_IJS8_S8_S9_EEENS6_IJNS7_ILi1EEESH_SH_EEESB_SD_Li256ELb1ELb1ELb0ELb0EEENS1_19SingleTileSchedulerILb1ELb0ELb1ELi128EEEEEEEEEvNT_6ParamsE)
        /*0470*/ 	.word	0x00000000


	//----- nvinfo : EIATTR_MIN_STACK_SIZE
	.align		4
.L_200:
        /*0474*/ 	.byte	0x04, 0x12
        /*0476*/ 	.short	(.L_202 - .L_201)
	.align		4
.L_201:
        /*0478*/ 	.word	index@(_ZN7cutlass13device_kernelIN5flash19enable_sm80_to_sm89INS1_16FlashAttnFwdSm80INS1_25CollectiveMainloopFwdSm80ILi8ELi1ELb1EN4cute5tupleIJNS5_1CILi128EEENS7_ILi96EEES8_EEELi128ENS_10bfloat16_tEfNS_4arch4Sm80ELb0ELb1ELb0ELb1ELb1ELb1ELb1ELb0EEENS1_21CollectiveEpilogueFwdINS6_IJS8_S8_S9_EEENS6_IJNS7_ILi1EEESH_SH_EEESB_SD_Li256ELb1ELb1ELb0ELb0EEENS1_19SingleTileSchedulerILb1ELb0ELb1ELi128EEEEEEEEEvNT_6ParamsE)
        /*047c*/ 	.word	0x00000000


	//----- nvinfo : EIATTR_MIN_STACK_SIZE
	.align		4
.L_202:
        /*0480*/ 	.byte	0x04, 0x12
        /*0482*/ 	.short	(.L_204 - .L_203)
	.align		4
.L_203:
        /*0484*/ 	.word	index@(_ZN7cutlass13device_kernelIN5flash19enable_sm80_to_sm89INS1_16FlashAttnFwdSm80INS1_25CollectiveMainloopFwdSm80ILi8ELi1ELb1EN4cute5tupleIJNS5_1CILi128EEES8_S8_EEELi128ENS_10bfloat16_tEfNS_4arch4Sm80ELb1ELb0ELb0ELb0ELb1ELb0ELb1ELb0EEENS1_21CollectiveEpilogueFwdIS9_NS6_IJNS7_ILi1EEESF_SF_EEESA_SC_Li256ELb0ELb1ELb0ELb0EEENS1_30DynamicPersistentTileSchedulerILi256ELi256ELb0ELb1ELb0EEEEEEEEEvNT_6ParamsE)
        /*0488*/ 	.word	0x00000000


	//----- nvinfo : EIATTR_MIN_STACK_SIZE
	.align		4
.L_204:
        /*048c*/ 	.byte	0x04, 0x12
        /*048e*/ 	.short	(.L_206 - .L_205)
	.align		4
.L_205:
        /*0490*/ 	.word	index@(_ZN7cutlass13device_kernelIN5flash19enable_sm80_to_sm89INS1_16FlashAttnFwdSm80INS1_25CollectiveMainloopFwdSm80ILi8ELi1ELb1EN4cute5tupleIJNS5_1CILi128EEES8_S8_EEELi128ENS_10bfloat16_tEfNS_4arch4Sm80ELb1ELb0ELb0ELb1ELb1ELb0ELb1ELb0EEENS1_21CollectiveEpilogueFwdIS9_NS6_IJNS7_ILi1EEESF_SF_EEESA_SC_Li256ELb1ELb1ELb0ELb0EEENS1_19SingleTileSchedulerILb1ELb0ELb1ELi128EEEEEEEEEvNT_6ParamsE)
        /*0494*/ 	.word	0x00000000


	//----- nvinfo : EIATTR_MIN_STACK_SIZE
	.align		4
.L_206:
        /*0498*/ 	.byte	0x04, 0x12
        /*049a*/ 	.short	(.L_208 - .L_207)
	.align		4
.L_207:
        /*049c*/ 	.word	index@(_ZN7cutlass13device_kernelIN5flash19enable_sm80_to_sm89INS1_16FlashAttnFwdSm80INS1_25CollectiveMainloopFwdSm80ILi8ELi1ELb1EN4cute5tupleIJNS5_1CILi128EEES8_S8_EEELi128ENS_10bfloat16_tEfNS_4arch4Sm80ELb1ELb0ELb0ELb1ELb1ELb1ELb1ELb0EEENS1_21CollectiveEpilogueFwdIS9_NS6_IJNS7_ILi1EEESF_SF_EEESA_SC_Li256ELb1ELb1ELb0ELb0EEENS1_19SingleTileSchedulerILb1ELb0ELb1ELi128EEEEEEEEEvNT_6ParamsE)
        /*04a0*/ 	.word	0x00000000


	//----- nvinfo : EIATTR_MIN_STACK_SIZE
	.align		4
.L_208:
        /*04a4*/ 	.byte	0x04, 0x12
        /*04a6*/ 	.short	(.L_210 - .L_209)
	.align		4
.L_209:
        /*04a8*/ 	.word	index@(_ZN7cutlass13device_kernelIN5flash19enable_sm80_to_sm89INS1_16FlashAttnFwdSm80INS1_25CollectiveMainloopFwdSm80ILi4ELi1ELb0EN4cute5tupleIJNS5_1CILi128EEENS7_ILi64EEES8_EEELi128ENS_10bfloat16_tEfNS_4arch4Sm80ELb0ELb0ELb0ELb0ELb1ELb0ELb1ELb0EEENS1_21CollectiveEpilogueFwdINS6_IJS8_S8_S9_EEENS6_IJNS7_ILi1EEESH_SH_EEESB_SD_Li128ELb0ELb1ELb0ELb0EEENS1_19SingleTileSchedulerILb0ELb0ELb1ELi128EEEEEEEEEvNT_6ParamsE)
        /*04ac*/ 	.word	0x00000000


	//----- nvinfo : EIATTR_MIN_STACK_SIZE
	.align		4
.L_210:
        /*04b0*/ 	.byte	0x04, 0x12
        /*04b2*/ 	.short	(.L_212 - .L_211)
	.align		4
.L_211:
        /*04b4*/ 	.word	index@(_ZN7cutlass13device_kernelIN5flash19enable_sm80_to_sm89INS1_16FlashAttnFwdSm80INS1_25CollectiveMainloopFwdSm80ILi4ELi1ELb0EN4cute5tupleIJNS5_1CILi128EEENS7_ILi64EEES8_EEELi128ENS_10bfloat16_tEfNS_4arch4Sm80ELb0ELb0ELb0ELb1ELb1ELb0ELb1ELb0EEENS1_21CollectiveEpilogueFwdINS6_IJS8_S8_S9_EEENS6_IJNS7_ILi1EEESH_SH_EEESB_SD_Li128ELb1ELb1ELb0ELb0EEENS1_19SingleTileSchedulerILb1ELb0ELb1ELi128EEEEEEEEEvNT_6ParamsE)
        /*04b8*/ 	.word	0x00000000


	//----- nvinfo : EIATTR_MIN_STACK_SIZE
	.align		4
.L_212:
        /*04bc*/ 	.byte	0x04, 0x12
        /*04be*/ 	.short	(.L_214 - .L_213)
	.align		4
.L_213:
        /*04c0*/ 	.word	index@(_ZN7cutlass13device_kernelIN5flash19enable_sm80_to_sm89INS1_16FlashAttnFwdSm80INS1_25CollectiveMainloopFwdSm80ILi4ELi1ELb0EN4cute5tupleIJNS5_1CILi128EEENS7_ILi64EEES8_EEELi128ENS_10bfloat16_tEfNS_4arch4Sm80ELb0ELb0ELb0ELb1ELb1ELb1ELb1ELb0EEENS1_21CollectiveEpilogueFwdINS6_IJS8_S8_S9_EEENS6_IJNS7_ILi1EEESH_SH_EEESB_SD_Li128ELb1ELb1ELb0ELb0EEENS1_19SingleTileSchedulerILb1ELb0ELb1ELi128EEEEEEEEEvNT_6ParamsE)
        /*04c4*/ 	.word	0x00000000


	//----- nvinfo : EIATTR_MIN_STACK_SIZE
	.align		4
.L_214:
        /*04c8*/ 	.byte	0x04, 0x12
        /*04ca*/ 	.short	(.L_216 - .L_215)
	.align		4
.L_215:
        /*04cc*/ 	.word	index@(_ZN7cutlass13device_kernelIN5flash19enable_sm80_to_sm89INS1_16FlashAttnFwdSm80INS1_25CollectiveMainloopFwdSm80ILi4ELi1ELb0EN4cute5tupleIJNS5_1CILi128EEENS7_ILi48EEES8_EEELi128ENS_10bfloat16_tEfNS_4arch4Sm80ELb0ELb1ELb0ELb0ELb1ELb0ELb1ELb0EEENS1_21CollectiveEpilogueFwdINS6_IJS8_S8_S9_EEENS6_IJNS7_ILi1EEESH_SH_EEESB_SD_Li128ELb0ELb1ELb0ELb0EEENS1_19SingleTileSchedulerILb0ELb0ELb1ELi128EEEEEEEEEvNT_6ParamsE)
        /*04d0*/ 	.word	0x00000000


	//----- nvinfo : EIATTR_MIN_STACK_SIZE
	.align		4
.L_216:
        /*04d4*/ 	.byte	0x04, 0x12
        /*04d6*/ 	.short	(.L_218 - .L_217)
	.align		4
.L_217:
        /*04d8*/ 	.word	index@(_ZN7cutlass13device_kernelIN5flash19enable_sm80_to_sm89INS1_16FlashAttnFwdSm80INS1_25CollectiveMainloopFwdSm80ILi4ELi1ELb0EN4cute5tupleIJNS5_1CILi128EEENS7_ILi48EEES8_EEELi128ENS_10bfloat16_tEfNS_4arch4Sm80ELb0ELb1ELb0ELb1ELb1ELb0ELb1ELb0EEENS1_21CollectiveEpilogueFwdINS6_IJS8_S8_S9_EEENS6_IJNS7_ILi1EEESH_SH_EEESB_SD_Li128ELb1ELb1ELb0ELb0EEENS1_19SingleTileSchedulerILb1ELb0ELb1ELi128EEEEEEEEEvNT_6ParamsE)
        /*04dc*/ 	.word	0x00000000


	//----- nvinfo : EIATTR_MIN_STACK_SIZE
	.align		4
.L_218:
        /*04e0*/ 	.byte	0x04, 0x12
        /*04e2*/ 	.short	(.L_220 - .L_219)
	.align		4
.L_219:
        /*04e4*/ 	.word	index@(_ZN7cutlass13device_kernelIN5flash19enable_sm80_to_sm89INS1_16FlashAttnFwdSm80INS1_25CollectiveMainloopFwdSm80ILi4ELi1ELb0EN4cute5tupleIJNS5_1CILi128EEENS7_ILi48EEES8_EEELi128ENS_10bfloat16_tEfNS_4arch4Sm80ELb0ELb1ELb0ELb1ELb1ELb1ELb1ELb0EEENS1_21CollectiveEpilogueFwdINS6_IJS8_S8_S9_EEENS6_IJNS7_ILi1EEESH_SH_EEESB_SD_Li128ELb1ELb1ELb0ELb0EEENS1_19SingleTileSchedulerILb1ELb0ELb1ELi128EEEEEEEEEvNT_6ParamsE)
        /*04e8*/ 	.word	0x00000000


	//----- nvinfo : EIATTR_MIN_STACK_SIZE
	.align		4
.L_220:
        /*04ec*/ 	.byte	0x04, 0x12
        /*04ee*/ 	.short	(.L_222 - .L_221)
	.align		4
.L_221:
        /*04f0*/ 	.word	index@(_ZN7cutlass13device_kernelIN5flash19enable_sm80_to_sm89INS1_16FlashAttnFwdSm80INS1_25CollectiveMainloopFwdSm80ILi4ELi1ELb0EN4cute5tupleIJNS5_1CILi128EEENS7_ILi64EEES8_EEELi128ENS_10bfloat16_tEfNS_4arch4Sm80ELb1ELb0ELb0ELb0ELb1ELb0ELb1ELb0EEENS1_21CollectiveEpilogueFwdINS6_IJS8_S8_S9_EEENS6_IJNS7_ILi1EEESH_SH_EEESB_SD_Li128ELb0ELb1ELb0ELb0EEENS1_30DynamicPersistentTileSchedulerILi128ELi128ELb0ELb1ELb0EEEEEEEEEvNT_6ParamsE)
        /*04f4*/ 	.word	0x00000000


	//----- nvinfo : EIATTR_MIN_STACK_SIZE
	.align		4
.L_222:
        /*04f8*/ 	.byte	0x04, 0x12
        /*04fa*/ 	.short	(.L_224 - .L_223)
	.align		4
.L_223:
        /*04fc*/ 	.word	index@(_ZN7cutlass13device_kernelIN5flash19enable_sm80_to_sm89INS1_16FlashAttnFwdSm80INS1_25CollectiveMainloopFwdSm80ILi4ELi1ELb0EN4cute5tupleIJNS5_1CILi128EEENS7_ILi64EEES8_EEELi128ENS_10bfloat16_tEfNS_4arch4Sm80ELb1ELb0ELb0ELb1ELb1ELb0ELb1ELb0EEENS1_21CollectiveEpilogueFwdINS6_IJS8_S8_S9_EEENS6_IJNS7_ILi1EEESH_SH_EEESB_SD_Li128ELb1ELb1ELb0ELb0EEENS1_19SingleTileSchedulerILb1ELb0ELb1ELi128EEEEEEEEEvNT_6ParamsE)
        /*0500*/ 	.word	0x00000000


	//----- nvinfo : EIATTR_MIN_STACK_SIZE
	.align		4
.L_224:
        /*0504*/ 	.byte	0x04, 0x12
        /*0506*/ 	.short	(.L_226 - .L_225)
	.align		4
.L_225:
        /*0508*/ 	.word	index@(_ZN7cutlass13device_kernelIN5flash19enable_sm80_to_sm89INS1_16FlashAttnFwdSm80INS1_25CollectiveMainloopFwdSm80ILi4ELi1ELb0EN4cute5tupleIJNS5_1CILi128EEENS7_ILi64EEES8_EEELi128ENS_10bfloat16_tEfNS_4arch4Sm80ELb1ELb0ELb0ELb1ELb1ELb1ELb1ELb0EEENS1_21CollectiveEpilogueFwdINS6_IJS8_S8_S9_EEENS6_IJNS7_ILi1EEESH_SH_EEESB_SD_Li128ELb1ELb1ELb0ELb0EEENS1_19SingleTileSchedulerILb1ELb0ELb1ELi128EEEEEEEEEvNT_6ParamsE)
        /*050c*/ 	.word	0x00000000
.L_226:


//--------------------- .nv.compat                --------------------------
	.section	.nv.compat,"",@"SHT_CUDA_COMPAT_INFO"
	.align	4
        /*0000*/ 	.byte	0x02, 0x09, 0x01, 0x00, 0x02, 0x02, 0x01, 0x00, 0x02, 0x05, 0x05, 0x00, 0x03, 0x07, 0x01, 0x01
        /*0010*/ 	.byte	0x02, 0x03, 0x00, 0x00, 0x02, 0x06, 0x01, 0x00, 0x04, 0x0b, 0x08, 0x00, 0x00, 0x00, 0x00, 0x00
        /*0020*/ 	.byte	0x00, 0x00, 0x00, 0x00


//--------------------- .nv.info._ZN7cutlass13device_kernelIN5flash19enable_sm80_to_sm89INS1_16FlashAttnFwdSm80INS1_25CollectiveMainloopFwdSm80ILi8ELi1ELb1EN4cute5tupleIJNS5_1CILi128EEES8_S8_EEELi128ENS_10bfloat16_tEfNS_4arch4Sm80ELb0ELb0ELb1ELb0ELb1ELb0ELb1ELb0EEENS1_21CollectiveEpilogueFwdIS9_NS6_IJNS7_ILi1EEESF_SF_EEESA_SC_Li256ELb0ELb1ELb0ELb0EEENS1_19SingleTileSchedulerILb0ELb0ELb1ELi128EEEEEEEEEvNT_6ParamsE --------------------------
	.section	.nv.info._ZN7cutlass13device_kernelIN5flash19enable_sm80_to_sm89INS1_16FlashAttnFwdSm80INS1_25CollectiveMainloopFwdSm80ILi8ELi1ELb1EN4cute5tupleIJNS5_1CILi128EEES8_S8_EEELi128ENS_10bfloat16_tEfNS_4arch4Sm80ELb0ELb0ELb1ELb0ELb1ELb0ELb1ELb0EEENS1_21CollectiveEpilogueFwdIS9_NS6_IJNS7_ILi1EEESF_SF_EEESA_SC_Li256ELb0ELb1ELb0ELb0EEENS1_19SingleTileSchedulerILb0ELb0ELb1ELi128EEEEEEEEEvNT_6ParamsE,"",@"SHT_CUDA_INFO"
	.sectionflags	@""
	.align	4


	//----- nvinfo : EIATTR_CUDA_API_VERSION
	.align		4
        /*0000*/ 	.byte	0x04, 0x37
        /*0002*/ 	.short	(.L_228 - .L_227)
.L_227:
        /*0004*/ 	.word	0x00000082


	//----- nvinfo : EIATTR_KPARAM_INFO
	.align		4
.L_228:
        /*0008*/ 	.byte	0x04, 0x17
        /*000a*/ 	.short	(.L_230 - .L_229)
.L_229:
        /*000c*/ 	.word	0x00000000
        /*0010*/ 	.short	0x0000
        /*0012*/ 	.short	0x0000
        /*0014*/ 	.byte	0x00, 0xf0, 0x61, 0x10


	//----- nvinfo : EIATTR_SPARSE_MMA_MASK
	.align		4
.L_230:
        /*0018*/ 	.byte	0x03, 0x50
        /*001a*/ 	.short	0x0000


	//----- nvinfo : EIATTR_MAXREG_COUNT
	.align		4
        /*001c*/ 	.byte	0x03, 0x1b
        /*001e*/ 	.short	0x00ff


	//----- nvinfo : EIATTR_MERCURY_ISA_VERSION
	.align		4
        /*0020*/ 	.byte	0x03, 0x5f
        /*0022*/ 	.short	0x0101


	//----- nvinfo : EIATTR_EXIT_INSTR_OFFSETS
	.align		4
        /*0024*/ 	.byte	0x04, 0x1c
        /*0026*/ 	.short	(.L_232 - .L_231)


	//   ....[0]....
.L_231:
        /*0028*/ 	.word	0x00000010


	//----- nvinfo : EIATTR_MAX_THREADS
	.align		4
.L_232:
        /*002c*/ 	.byte	0x04, 0x05
        /*002e*/ 	.short	(.L_234 - .L_233)
.L_233:
        /*0030*/ 	.word	0x00000100
        /*0034*/ 	.word	0x00000001
        /*0038*/ 	.word	0x00000001


	//----- nvinfo : EIATTR_CBANK_PARAM_SIZE
	.align		4
.L_234:
        /*003c*/ 	.byte	0x03, 0x19
        /*003e*/ 	.short	0x0418


	//----- nvinfo : EIATTR_PARAM_CBANK
	.align		4
        /*0040*/ 	.byte	0x04, 0x0a
        /*0042*/ 	.short	(.L_236 - .L_235)
	.align		4
.L_235:
        /*0044*/ 	.word	index@(.nv.constant0._ZN7cutlass13device_kernelIN5flash19enable_sm80_to_sm89INS1_16FlashAttnFwdSm80INS1_25CollectiveMainloopFwdSm80ILi8ELi1ELb1EN4cute5tupleIJNS5_1CILi128EEES8_S8_EEELi128ENS_10bfloat16_tEfNS_4arch4Sm80ELb0ELb0ELb1ELb0ELb1ELb0ELb1ELb0EEENS1_21CollectiveEpilogueFwdIS9_NS6_IJNS7_ILi1EEESF_SF_EEESA_SC_Li256ELb0ELb1ELb0ELb0EEENS1_19SingleTileSchedulerILb0ELb0ELb1ELi128EEEEEEEEEvNT_6ParamsE)
        /*0048*/ 	.short	0x0210
        /*004a*/ 	.short	0x0418


	//----- nvinfo : EIATTR_SW_WAR
	.align		4
.L_236:
        /*004c*/ 	.byte	0x04, 0x36
        /*004e*/ 	.short	(.L_238 - .L_237)
.L_237:
        /*0050*/ 	.word	0x00000008
.L_238:


//--------------------- .nv.info._ZN7cutlass13device_kernelIN5flash19enable_sm80_to_sm89INS1_16FlashAttnFwdSm80INS1_25CollectiveMainloopFwdSm80ILi8ELi1ELb1EN4cute5tupleIJNS5_1CILi128EEES8_S8_EEELi128ENS_10bfloat16_tEfNS_4arch4Sm80ELb0ELb0ELb1ELb1ELb1ELb0ELb1ELb0EEENS1_21CollectiveEpilogueFwdIS9_NS6_IJNS7_ILi1EEESF_SF_EEESA_SC_Li256ELb1ELb1ELb0ELb0EEENS1_19SingleTileSchedulerILb1ELb0ELb1ELi128EEEEEEEEEvNT_6ParamsE --------------------------
	.section	.nv.info._ZN7cutlass13device_kernelIN5flash19enable_sm80_to_sm89INS1_16FlashAttnFwdSm80INS1_25CollectiveMainloopFwdSm80ILi8ELi1ELb1EN4cute5tupleIJNS5_1CILi128EEES8_S8_EEELi128ENS_10bfloat16_tEfNS_4arch4Sm80ELb0ELb0ELb1ELb1ELb1ELb0ELb1ELb0EEENS1_21CollectiveEpilogueFwdIS9_NS6_IJNS7_ILi1EEESF_SF_EEESA_SC_Li256ELb1ELb1ELb0ELb0EEENS1_19SingleTileSchedulerILb1ELb0ELb1ELi128EEEEEEEEEvNT_6ParamsE,"",@"SHT_CUDA_INFO"
	.sectionflags	@""
	.align	4


	//----- nvinfo : EIATTR_CUDA_API_VERSION
	.align		4
        /*0000*/ 	.byte	0x04, 0x37
        /*0002*/ 	.short	(.L_240 - .L_239)
.L_239:
        /*0004*/ 	.word	0x00000082


	//----- nvinfo : EIATTR_KPARAM_INFO
	.align		4
.L_240:
        /*0008*/ 	.byte	0x04, 0x17
        /*000a*/ 	.short	(.L_242 - .L_241)
.L_241:
        /*000c*/ 	.word	0x00000000
        /*0010*/ 	.short	0x0000
        /*0012*/ 	.short	0x0000
        /*0014*/ 	.byte	0x00, 0xf0, 0x61, 0x10


	//----- nvinfo : EIATTR_SPARSE_MMA_MASK
	.align		4
.L_242:
        /*0018*/ 	.byte	0x03, 0x50
        /*001a*/ 	.short	0x0000


	//----- nvinfo : EIATTR_MAXREG_COUNT
	.align		4
        /*001c*/ 	.byte	0x03, 0x1b
        /*001e*/ 	.short	0x00ff


	//----- nvinfo : EIATTR_MERCURY_ISA_VERSION
	.align		4
        /*0020*/ 	.byte	0x03, 0x5f
        /*0022*/ 	.short	0x0101


	//----- nvinfo : EIATTR_EXIT_INSTR_OFFSETS
	.align		4
        /*0024*/ 	.byte	0x04, 0x1c
        /*0026*/ 	.short	(.L_244 - .L_243)


	//   ....[0]....
.L_243:
        /*0028*/ 	.word	0x00000010


	//----- nvinfo : EIATTR_MAX_THREADS
	.align		4
.L_244:
        /*002c*/ 	.byte	0x04, 0x05
        /*002e*/ 	.short	(.L_246 - .L_245)
.L_245:
        /*0030*/ 	.word	0x00000100
        /*0034*/ 	.word	0x00000001
        /*0038*/ 	.word	0x00000001


	//----- nvinfo : EIATTR_CBANK_PARAM_SIZE
	.align		4
.L_246:
        /*003c*/ 	.byte	0x03, 0x19
        /*003e*/ 	.short	0x0418


	//----- nvinfo : EIATTR_PARAM_CBANK
	.align		4
        /*0040*/ 	.byte	0x04, 0x0a
        /*0042*/ 	.short	(.L_248 - .L_247)
	.align		4
.L_247:
        /*0044*/ 	.word	index@(.nv.constant0._ZN7cutlass13device_kernelIN5flash19enable_sm80_to_sm89INS1_16FlashAttnFwdSm80INS1_25CollectiveMainloopFwdSm80ILi8ELi1ELb1EN4cute5tupleIJNS5_1CILi128EEES8_S8_EEELi128ENS_10bfloat16_tEfNS_4arch4Sm80ELb0ELb0ELb1ELb1ELb1ELb0ELb1ELb0EEENS1_21CollectiveEpilogueFwdIS9_NS6_IJNS7_ILi1EEESF_SF_EEESA_SC_Li256ELb1ELb1ELb0ELb0EEENS1_19SingleTileSchedulerILb1ELb0ELb1ELi128EEEEEEEEEvNT_6ParamsE)
        /*0048*/ 	.short	0x0210
        /*004a*/ 	.short	0x0418


	//----- nvinfo : EIATTR_SW_WAR
	.align		4
.L_248:
        /*004c*/ 	.byte	0x04, 0x36
        /*004e*/ 	.short	(.L_250 - .L_249)
.L_249:
        /*0050*/ 	.word	0x00000008
.L_250:


//--------------------- .nv.info._ZN7cutlass13device_kernelIN5flash19enable_sm80_to_sm89INS1_16FlashAttnFwdSm80INS1_25CollectiveMainloopFwdSm80ILi8ELi1ELb1EN4cute5tupleIJNS5_1CILi128EEES8_S8_EEELi128ENS_10bfloat16_tEfNS_4arch4Sm80ELb0ELb0ELb1ELb1ELb1ELb1ELb1ELb0EEENS1_21CollectiveEpilogueFwdIS9_NS6_IJNS7_ILi1EEESF_SF_EEESA_SC_Li256ELb1ELb1ELb0ELb0EEENS1_19SingleTileSchedulerILb1ELb0ELb1ELi128EEEEEEEEEvNT_6ParamsE --------------------------
	.section	.nv.info._ZN7cutlass13device_kernelIN5flash19enable_sm80_to_sm89INS1_16FlashAttnFwdSm80INS1_25CollectiveMainloopFwdSm80ILi8ELi1ELb1EN4cute5tupleIJNS5_1CILi128EEES8_S8_EEELi128ENS_10bfloat16_tEfNS_4arch4Sm80ELb0ELb0ELb1ELb1ELb1ELb1ELb1ELb0EEENS1_21CollectiveEpilogueFwdIS9_NS6_IJNS7_ILi1EEESF_SF_EEESA_SC_Li256ELb1ELb1ELb0ELb0EEENS1_19SingleTileSchedulerILb1ELb0ELb1ELi128EEEEEEEEEvNT_6ParamsE,"",@"SHT_CUDA_INFO"
	.sectionflags	@""
	.align	4


	//----- nvinfo : EIATTR_CUDA_API_VERSION
	.align		4
        /*0000*/ 	.byte	0x04, 0x37
        /*0002*/ 	.short	(.L_252 - .L_251)
.L_251:
        /*0004*/ 	.word	0x00000082


	//----- nvinfo : EIATTR_KPARAM_INFO
	.align		4
.L_252:
        /*0008*/ 	.byte	0x04, 0x17
        /*000a*/ 	.short	(.L_254 - .L_253)
.L_253:
        /*000c*/ 	.word	0x00000000
        /*0010*/ 	.short	0x0000
        /*0012*/ 	.short	0x0000
        /*0014*/ 	.byte	0x00, 0xf0, 0x61, 0x10


	//----- nvinfo : EIATTR_SPARSE_MMA_MASK
	.align		4
.L_254:
        /*0018*/ 	.byte	0x03, 0x50
        /*001a*/ 	.short	0x0000


	//----- nvinfo : EIATTR_MAXREG_COUNT
	.align		4
        /*001c*/ 	.byte	0x03, 0x1b
        /*001e*/ 	.short	0x00ff


	//----- nvinfo : EIATTR_MERCURY_ISA_VERSION
	.align		4
        /*0020*/ 	.byte	0x03, 0x5f
        /*0022*/ 	.short	0x0101


	//----- nvinfo : EIATTR_EXIT_INSTR_OFFSETS
	.align		4
        /*0024*/ 	.byte	0x04, 0x1c
        /*0026*/ 	.short	(.L_256 - .L_255)


	//   ....[0]....
.L_255:
        /*0028*/ 	.word	0x00000010


	//----- nvinfo : EIATTR_MAX_THREADS
	.align		4
.L_256:
        /*002c*/ 	.byte	0x04, 0x05
        /*002e*/ 	.short	(.L_258 - .L_257)
.L_257:
        /*0030*/ 	.word	0x00000100
        /*0034*/ 	.word	0x00000001
        /*0038*/ 	.word	0x00000001


	//----- nvinfo : EIATTR_CBANK_PARAM_SIZE
	.align		4
.L_258:
        /*003c*/ 	.byte	0x03, 0x19
        /*003e*/ 	.short	0x0418


	//----- nvinfo : EIATTR_PARAM_CBANK
	.align		4
        /*0040*/ 	.byte	0x04, 0x0a
        /*0042*/ 	.short	(.L_260 - .L_259)
	.align		4
.L_259:
        /*0044*/ 	.word	index@(.nv.constant0._ZN7cutlass13device_kernelIN5flash19enable_sm80_to_sm89INS1_16FlashAttnFwdSm80INS1_25CollectiveMainloopFwdSm80ILi8ELi1ELb1EN4cute5tupleIJNS5_1CILi128EEES8_S8_EEELi128ENS_10bfloat16_tEfNS_4arch4Sm80ELb0ELb0ELb1ELb1ELb1ELb1ELb1ELb0EEENS1_21CollectiveEpilogueFwdIS9_NS6_IJNS7_ILi1EEESF_SF_EEESA_SC_Li256ELb1ELb1ELb0ELb0EEENS1_19SingleTileSchedulerILb1ELb0ELb1ELi128EEEEEEEEEvNT_6ParamsE)
        /*0048*/ 	.short	0x0210
        /*004a*/ 	.short	0x0418


	//----- nvinfo : EIATTR_SW_WAR
	.align		4
.L_260:
        /*004c*/ 	.byte	0x04, 0x36
        /*004e*/ 	.short	(.L_262 - .L_261)
.L_261:
        /*0050*/ 	.word	0x00000008
.L_262:


//--------------------- .nv.info._ZN7cutlass13device_kernelIN5flash19enable_sm80_to_sm89INS1_16FlashAttnFwdSm80INS1_25CollectiveMainloopFwdSm80ILi8ELi1ELb1EN4cute5tupleIJNS5_1CILi128EEENS7_ILi96EEES8_EEELi128ENS_10bfloat16_tEfNS_4arch4Sm80ELb0ELb1ELb1ELb0ELb1ELb0ELb1ELb0EEENS1_21CollectiveEpilogueFwdINS6_IJS8_S8_S9_EEENS6_IJNS7_ILi1EEESH_SH_EEESB_SD_Li256ELb0ELb1ELb0ELb0EEENS1_19SingleTileSchedulerILb0ELb0ELb1ELi128EEEEEEEEEvNT_6ParamsE --------------------------
	.section	.nv.info._ZN7cutlass13device_kernelIN5flash19enable_sm80_to_sm89INS1_16FlashAttnFwdSm80INS1_25CollectiveMainloopFwdSm80ILi8ELi1ELb1EN4cute5tupleIJNS5_1CILi128EEENS7_ILi96EEES8_EEELi128ENS_10bfloat16_tEfNS_4arch4Sm80ELb0ELb1ELb1ELb0ELb1ELb0ELb1ELb0EEENS1_21CollectiveEpilogueFwdINS6_IJS8_S8_S9_EEENS6_IJNS7_ILi1EEESH_SH_EEESB_SD_Li256ELb0ELb1ELb0ELb0EEENS1_19SingleTileSchedulerILb0ELb0ELb1ELi128EEEEEEEEEvNT_6ParamsE,"",@"SHT_CUDA_INFO"
	.sectionflags	@""
	.align	4


	//----- nvinfo : EIATTR_CUDA_API_VERSION
	.align		4
        /*0000*/ 	.byte	0x04, 0x37
        /*0002*/ 	.short	(.L_264 - .L_263)
.L_263:
        /*0004*/ 	.word	0x00000082


	//----- nvinfo : EIATTR_KPARAM_INFO
	.align		4
.L_264:
        /*0008*/ 	.byte	0x04, 0x17
        /*000a*/ 	.short	(.L_266 - .L_265)
.L_265:
        /*000c*/ 	.word	0x00000000
        /*0010*/ 	.short	0x0000
        /*0012*/ 	.short	0x0000
        /*0014*/ 	.byte	0x00, 0xf0, 0x61, 0x10


	//----- nvinfo : EIATTR_SPARSE_MMA_MASK
	.align		4
.L_266:
        /*0018*/ 	.byte	0x03, 0x50
        /*001a*/ 	.short	0x0000


	//----- nvinfo : EIATTR_MAXREG_COUNT
	.align		4
        /*001c*/ 	.byte	0x03, 0x1b
        /*001e*/ 	.short	0x00ff


	//----- nvinfo : EIATTR_MERCURY_ISA_VERSION
	.align		4
        /*0020*/ 	.byte	0x03, 0x5f
        /*0022*/ 	.short	0x0101


	//----- nvinfo : EIATTR_EXIT_INSTR_OFFSETS
	.align		4
        /*0024*/ 	.byte	0x04, 0x1c
        /*0026*/ 	.short	(.L_268 - .L_267)


	//   ....[0]....
.L_267:
        /*0028*/ 	.word	0x00000010


	//----- nvinfo : EIATTR_MAX_THREADS
	.align		4
.L_268:
        /*002c*/ 	.byte	0x04, 0x05
        /*002e*/ 	.short	(.L_270 - .L_269)
.L_269:
        /*0030*/ 	.word	0x00000100
        /*0034*/ 	.word	0x00000001
        /*0038*/ 	.word	0x00000001


	//----- nvinfo : EIATTR_CBANK_PARAM_SIZE
	.align		4
.L_270:
        /*003c*/ 	.byte	0x03, 0x19
        /*003e*/ 	.short	0x0418


	//----- nvinfo : EIATTR_PARAM_CBANK
	.align		4
        /*0040*/ 	.byte	0x04, 0x0a
        /*0042*/ 	.short	(.L_272 - .L_271)
	.align		4
.L_271:
        /*0044*/ 	.word	index@(.nv.constant0._ZN7cutlass13device_kernelIN5flash19enable_sm80_to_sm89INS1_16FlashAttnFwdSm80INS1_25CollectiveMainloopFwdSm80ILi8ELi1ELb1EN4cute5tupleIJNS5_1CILi128EEENS7_ILi96EEES8_EEELi128ENS_10bfloat16_tEfNS_4arch4Sm80ELb0ELb1ELb1ELb0ELb1ELb0ELb1ELb0EEENS1_21CollectiveEpilogueFwdINS6_IJS8_S8_S9_EEENS6_IJNS7_ILi1EEESH_SH_EEESB_SD_Li256ELb0ELb1ELb0ELb0EEENS1_19SingleTileSchedulerILb0ELb0ELb1ELi128EEEEEEEEEvNT_6ParamsE)
        /*0048*/ 	.short	0x0210
        /*004a*/ 	.short	0x0418


	//----- nvinfo : EIATTR_SW_WAR
	.align		4
.L_272:
        /*004c*/ 	.byte	0x04, 0x36
        /*004e*/ 	.short	(.L_274 - .L_273)
.L_273:
        /*0050*/ 	.word	0x00000008
.L_274:


//--------------------- .nv.info._ZN7cutlass13device_kernelIN5flash19enable_sm80_to_sm89INS1_16FlashAttnFwdSm80INS1_25CollectiveMainloopFwdSm80ILi8ELi1ELb1EN4cute5tupleIJNS5_1CILi128EEENS7_ILi96EEES8_EEELi128ENS_10bfloat16_tEfNS_4arch4Sm80ELb0ELb1ELb1ELb1ELb1ELb0ELb1ELb0EEENS1_21CollectiveEpilogueFwdINS6_IJS8_S8_S9_EEENS6_IJNS7_ILi1EEESH_SH_EEESB_SD_Li256ELb1ELb1ELb0ELb0EEENS1_19SingleTileSchedulerILb1ELb0ELb1ELi128EEEEEEEEEvNT_6ParamsE --------------------------
	.section	.nv.info._ZN7cutlass13device_kernelIN5flash19enable_sm80_to_sm89INS1_16FlashAttnFwdSm80INS1_25CollectiveMainloopFwdSm80ILi8ELi1ELb1EN4cute5tupleIJNS5_1CILi128EEENS7_ILi96EEES8_EEELi128ENS_10bfloat16_tEfNS_4arch4Sm80ELb0ELb1ELb1ELb1ELb1ELb0ELb1ELb0EEENS1_21CollectiveEpilogueFwdINS6_IJS8_S8_S9_EEENS6_IJNS7_ILi1EEESH_SH_EEESB_SD_Li256ELb1ELb1ELb0ELb0EEENS1_19SingleTileSchedulerILb1ELb0ELb1ELi128EEEEEEEEEvNT_6ParamsE,"",@"SHT_CUDA_INFO"
	.sectionflags	@""
	.align	4


	//----- nvinfo : EIATTR_CUDA_API_VERSION
	.align		4
        /*0000*/ 	.byte	0x04, 0x37
        /*0002*/ 	.short	(.L_276 - .L_275)
.L_275:
        /*0004*/ 	.word	0x00000082


	//----- nvinfo : EIATTR_KPARAM_INFO
	.align		4
.L_276:
        /*0008*/ 	.byte	0x04, 0x17
        /*000a*/ 	.short	(.L_278 - .L_277)
.L_277:
        /*000c*/ 	.word	0x00000000
        /*0010*/ 	.short	0x0000
        /*0012*/ 	.short	0x0000
        /*0014*/ 	.byte	0x00, 0xf0, 0x61, 0x10


	//----- nvinfo : EIATTR_SPARSE_MMA_MASK
	.align		4
.L_278:
        /*0018*/ 	.byte	0x03, 0x50
        /*001a*/ 	.short	0x0000


	//----- nvinfo : EIATTR_MAXREG_COUNT
	.align		4
        /*001c*/ 	.byte	0x03, 0x1b
        /*001e*/ 	.short	0x00ff


	//----- nvinfo : EIATTR_MERCURY_ISA_VERSION
	.align		4
        /*0020*/ 	.byte	0x03, 0x5f
        /*0022*/ 	.short	0x0101


	//----- nvinfo : EIATTR_EXIT_INSTR_OFFSETS
	.align		4
        /*0024*/ 	.byte	0x04, 0x1c
        /*0026*/ 	.short	(.L_280 - .L_279)


	//   ....[0]....
.L_279:
        /*0028*/ 	.word	0x00000010


	//----- nvinfo : EIATTR_MAX_THREADS
	.align		4
.L_280:
        /*002c*/ 	.byte	0x04, 0x05
        /*002e*/ 	.short	(.L_282 - .L_281)
.L_281:
        /*0030*/ 	.word	0x00000100
        /*0034*/ 	.word	0x00000001
        /*0038*/ 	.word	0x00000001


	//----- nvinfo : EIATTR_CBANK_PARAM_SIZE
	.align		4
.L_282:
        /*003c*/ 	.byte	0x03, 0x19
        /*003e*/ 	.short	0x0418


	//----- nvinfo : EIATTR_PARAM_CBANK
	.align		4
        /*0040*/ 	.byte	0x04, 0x0a
        /*0042*/ 	.short	(.L_284 - .L_283)
	.align		4
.L_283:
        /*0044*/ 	.word	index@(.nv.constant0._ZN7cutlass13device_kernelIN5flash19enable_sm80_to_sm89INS1_16FlashAttnFwdSm80INS1_25CollectiveMainloopFwdSm80ILi8ELi1ELb1EN4cute5tupleIJNS5_1CILi128EEENS7_ILi96EEES8_EEELi128ENS_10bfloat16_tEfNS_4arch4Sm80ELb0ELb1ELb1ELb1ELb1ELb0ELb1ELb0EEENS1_21CollectiveEpilogueFwdINS6_IJS8_S8_S9_EEENS6_IJNS7_ILi1EEESH_SH_EEESB_SD_Li256ELb1ELb1ELb0ELb0EEENS1_19SingleTileSchedulerILb1ELb0ELb1ELi128EEEEEEEEEvNT_6ParamsE)
        /*0048*/ 	.short	0x0210
        /*004a*/ 	.short	0x0418


	//----- nvinfo : EIATTR_SW_WAR
	.align		4
.L_284:
        /*004c*/ 	.byte	0x04, 0x36
        /*004e*/ 	.short	(.L_286 - .L_285)
.L_285:
        /*0050*/ 	.word	0x00000008
.L_286:


//--------------------- .nv.info._ZN7cutlass13device_kernelIN5flash19enable_sm80_to_sm89INS1_16FlashAttnFwdSm80INS1_25CollectiveMainloopFwdSm80ILi8ELi1ELb1EN4cute5tupleIJNS5_1CILi128EEENS7_ILi96EEES8_EEELi128ENS_10bfloat16_tEfNS_4arch4Sm80ELb0ELb1ELb1ELb1ELb1ELb1ELb1ELb0EEENS1_21CollectiveEpilogueFwdINS6_IJS8_S8_S9_EEENS6_IJNS7_ILi1EEESH_SH_EEESB_SD_Li256ELb1ELb1ELb0ELb0EEENS1_19SingleTileSchedulerILb1ELb0ELb1ELi128EEEEEEEEEvNT_6ParamsE --------------------------
	.section	.nv.info._ZN7cutlass13device_kernelIN5flash19enable_sm80_to_sm89INS1_16FlashAttnFwdSm80INS1_25CollectiveMainloopFwdSm80ILi8ELi1ELb1EN4cute5tupleIJNS5_1CILi128EEENS7_ILi96EEES8_EEELi128ENS_10bfloat16_tEfNS_4arch4Sm80ELb0ELb1ELb1ELb1ELb1ELb1ELb1ELb0EEENS1_21CollectiveEpilogueFwdINS6_IJS8_S8_S9_EEENS6_IJNS7_ILi1EEESH_SH_EEESB_SD_Li256ELb1ELb1ELb0ELb0EEENS1_19SingleTileSchedulerILb1ELb0ELb1ELi128EEEEEEEEEvNT_6ParamsE,"",@"SHT_CUDA_INFO"
	.sectionflags	@""
	.align	4


	//----- nvinfo : EIATTR_CUDA_API_VERSION
	.align		4
        /*0000*/ 	.byte	0x04, 0x37
        /*0002*/ 	.short	(.L_288 - .L_287)
.L_287:
        /*0004*/ 	.word	0x00000082


	//----- nvinfo : EIATTR_KPARAM_INFO
	.align		4
.L_288:
        /*0008*/ 	.byte	0x04, 0x17
        /*000a*/ 	.short	(.L_290 - .L_289)
.L_289:
        /*000c*/ 	.word	0x00000000
        /*0010*/ 	.short	0x0000
        /*0012*/ 	.short	0x0000
        /*0014*/ 	.byte	0x00, 0xf0, 0x61, 0x10


	//----- nvinfo : EIATTR_SPARSE_MMA_MASK
	.align		4
.L_290:
        /*0018*/ 	.byte	0x03, 0x50
        /*001a*/ 	.short	0x0000


	//----- nvinfo : EIATTR_MAXREG_COUNT
	.align		4
        /*001c*/ 	.byte	0x03, 0x1b
        /*001e*/ 	.short	0x00ff


	//----- nvinfo : EIATTR_MERCURY_ISA_VERSION
	.align		4
        /*0020*/ 	.byte	0x03, 0x5f
        /*0022*/ 	.short	0x0101


	//----- nvinfo : EIATTR_EXIT_INSTR_OFFSETS
	.align		4
        /*0024*/ 	.byte	0x04, 0x1c
        /*0026*/ 	.short	(.L_292 - .L_291)


	//   ....[0]....
.L_291:
        /*0028*/ 	.word	0x00000010


	//----- nvinfo : EIATTR_MAX_THREADS
	.align		4
.L_292:
        /*002c*/ 	.byte	0x04, 0x05
        /*002e*/ 	.short	(.L_294 - .L_293)
.L_293:
        /*0030*/ 	.word	0x00000100
        /*0034*/ 	.word	0x00000001
        /*0038*/ 	.word	0x00000001


	//----- nvinfo : EIATTR_CBANK_PARAM_SIZE
	.align		4
.L_294:
        /*003c*/ 	.byte	0x03, 0x19
        /*003e*/ 	.short	0x0418


	//----- nvinfo : EIATTR_PARAM_CBANK
	.align		4
        /*0040*/ 	.byte	0x04, 0x0a
        /*0042*/ 	.short	(.L_296 - .L_295)
	.align		4
.L_295:
        /*0044*/ 	.word	index@(.nv.constant0._ZN7cutlass13device_kernelIN5flash19enable_sm80_to_sm89INS1_16FlashAttnFwdSm80INS1_25CollectiveMainloopFwdSm80ILi8ELi1ELb1EN4cute5tupleIJNS5_1CILi128EEENS7_ILi96EEES8_EEELi128ENS_10bfloat16_tEfNS_4arch4Sm80ELb0ELb1ELb1ELb1ELb1ELb1ELb1ELb0EEENS1_21CollectiveEpilogueFwdINS6_IJS8_S8_S9_EEENS6_IJNS7_ILi1EEESH_SH_EEESB_SD_Li256ELb1ELb1ELb0ELb0EEENS1_19SingleTileSchedulerILb1ELb0ELb1ELi128EEEEEEEEEvNT_6ParamsE)
        /*0048*/ 	.short	0x0210
        /*004a*/ 	.short	0x0418


	//----- nvinfo : EIATTR_SW_WAR
	.align		4
.L_296:
        /*004c*/ 	.byte	0x04, 0x36
        /*004e*/ 	.short	(.L_298 - .L_297)
.L_297:
        /*0050*/ 	.word	0x00000008
.L_298:


//--------------------- .nv.info._ZN7cutlass13device_kernelIN5flash19enable_sm80_to_sm89INS1_16FlashAttnFwdSm80INS1_25CollectiveMainloopFwdSm80ILi8ELi1ELb1EN4cute5tupleIJNS5_1CILi128EEES8_S8_EEELi128ENS_10bfloat16_tEfNS_4arch4Sm80ELb1ELb0ELb1ELb0ELb1ELb0ELb1ELb0EEENS1_21CollectiveEpilogueFwdIS9_NS6_IJNS7_ILi1EEESF_SF_EEESA_SC_Li256ELb0ELb1ELb0ELb0EEENS1_30DynamicPersistentTileSchedulerILi256ELi256ELb0ELb1ELb0EEEEEEEEEvNT_6ParamsE --------------------------
	.section	.nv.info._ZN7cutlass13device_kernelIN5flash19enable_sm80_to_sm89INS1_16FlashAttnFwdSm80INS1_25CollectiveMainloopFwdSm80ILi8ELi1ELb1EN4cute5tupleIJNS5_1CILi128EEES8_S8_EEELi128ENS_10bfloat16_tEfNS_4arch4Sm80ELb1ELb0ELb1ELb0ELb1ELb0ELb1ELb0EEENS1_21CollectiveEpilogueFwdIS9_NS6_IJNS7_ILi1EEESF_SF_EEESA_SC_Li256ELb0ELb1ELb0ELb0EEENS1_30DynamicPersistentTileSchedulerILi256ELi256ELb0ELb1ELb0EEEEEEEEEvNT_6ParamsE,"",@"SHT_CUDA_INFO"
	.sectionflags	@""
	.align	4


	//----- nvinfo : EIATTR_CUDA_API_VERSION
	.align		4
        /*0000*/ 	.byte	0x04, 0x37
        /*0002*/ 	.short	(.L_300 - .L_299)
.L_299:
        /*0004*/ 	.word	0x00000082


	//----- nvinfo : EIATTR_KPARAM_INFO
	.align		4
.L_300:
        /*0008*/ 	.byte	0x04, 0x17
        /*000a*/ 	.short	(.L_302 - .L_301)
.L_301:
        /*000c*/ 	.word	0x00000000
        /*0010*/ 	.short	0x0000
        /*0012*/ 	.short	0x0000
        /*0014*/ 	.byte	0x00, 0xf0, 0xa1, 0x10


	//----- nvinfo : EIATTR_SPARSE_MMA_MASK
	.align		4
.L_302:
        /*0018*/ 	.byte	0x03, 0x50
        /*001a*/ 	.short	0x0000


	//----- nvinfo : EIATTR_MAXREG_COUNT
	.align		4
        /*001c*/ 	.byte	0x03, 0x1b
        /*001e*/ 	.short	0x00ff


	//----- nvinfo : EIATTR_MERCURY_ISA_VERSION
	.align		4
        /*0020*/ 	.byte	0x03, 0x5f
        /*0022*/ 	.short	0x0101


	//----- nvinfo : EIATTR_EXIT_INSTR_OFFSETS
	.align		4
        /*0024*/ 	.byte	0x04, 0x1c
        /*0026*/ 	.short	(.L_304 - .L_303)


	//   ....[0]....
.L_303:
        /*0028*/ 	.word	0x00000010


	//----- nvinfo : EIATTR_MAX_THREADS
	.align		4
.L_304:
        /*002c*/ 	.byte	0x04, 0x05
        /*002e*/ 	.short	(.L_306 - .L_305)
.L_305:
        /*0030*/ 	.word	0x00000100
        /*0034*/ 	.word	0x00000001
        /*0038*/ 	.word	0x00000001


	//----- nvinfo : EIATTR_CBANK_PARAM_SIZE
	.align		4
.L_306:
        /*003c*/ 	.byte	0x03, 0x19
        /*003e*/ 	.short	0x0428


	//----- nvinfo : EIATTR_PARAM_CBANK
	.align		4
        /*0040*/ 	.byte	0x04, 0x0a
        /*0042*/ 	.short	(.L_308 - .L_307)
	.align		4
.L_307:
        /*0044*/ 	.word	index@(.nv.constant0._ZN7cutlass13device_kernelIN5flash19enable_sm80_to_sm89INS1_16FlashAttnFwdSm80INS1_25CollectiveMainloopFwdSm80ILi8ELi1ELb1EN4cute5tupleIJNS5_1CILi128EEES8_S8_EEELi128ENS_10bfloat16_tEfNS_4arch4Sm80ELb1ELb0ELb1ELb0ELb1ELb0ELb1ELb0EEENS1_21CollectiveEpilogueFwdIS9_NS6_IJNS7_ILi1EEESF_SF_EEESA_SC_Li256ELb0ELb1ELb0ELb0EEENS1_30DynamicPersistentTileSchedulerILi256ELi256ELb0ELb1ELb0EEEEEEEEEvNT_6ParamsE)
        /*0048*/ 	.short	0x0210
        /*004a*/ 	.short	0x0428


	//----- nvinfo : EIATTR_SW_WAR
	.align		4
.L_308:
        /*004c*/ 	.byte	0x04, 0x36
        /*004e*/ 	.short	(.L_310 - .L_309)
.L_309:
        /*0050*/ 	.word	0x00000008
.L_310:


//--------------------- .nv.info._ZN7cutlass13device_kernelIN5flash19enable_sm80_to_sm89INS1_16FlashAttnFwdSm80INS1_25CollectiveMainloopFwdSm80ILi8ELi1ELb1EN4cute5tupleIJNS5_1CILi128EEES8_S8_EEELi128ENS_10bfloat16_tEfNS_4arch4Sm80ELb1ELb0ELb1ELb1ELb1ELb0ELb1ELb0EEENS1_21CollectiveEpilogueFwdIS9_NS6_IJNS7_ILi1EEESF_SF_EEESA_SC_Li256ELb1ELb1ELb0ELb0EEENS1_19SingleTileSchedulerILb1ELb0ELb1ELi128EEEEEEEEEvNT_6ParamsE --------------------------
	.section	.nv.info._ZN7cutlass13device_kernelIN5flash19enable_sm80_to_sm89INS1_16FlashAttnFwdSm80INS1_25CollectiveMainloopFwdSm80ILi8ELi1ELb1EN4cute5tupleIJNS5_1CILi128EEES8_S8_EEELi128ENS_10bfloat16_tEfNS_4arch4Sm80ELb1ELb0ELb1ELb1ELb1ELb0ELb1ELb0EEENS1_21CollectiveEpilogueFwdIS9_NS6_IJNS7_ILi1EEESF_SF_EEESA_SC_Li256ELb1ELb1ELb0ELb0EEENS1_19SingleTileSchedulerILb1ELb0ELb1ELi128EEEEEEEEEvNT_6ParamsE,"",@"SHT_CUDA_INFO"
	.sectionflags	@""
	.align	4


	//----- nvinfo : EIATTR_CUDA_API_VERSION
	.align		4
        /*0000*/ 	.byte	0x04, 0x37
        /*0002*/ 	.short	(.L_312 - .L_311)
.L_311:
        /*0004*/ 	.word	0x00000082


	//----- nvinfo : EIATTR_KPARAM_INFO
	.align		4
.L_312:
        /*0008*/ 	.byte	0x04, 0x17
        /*000a*/ 	.short	(.L_314 - .L_313)
.L_313:
        /*000c*/ 	.word	0x00000000
        /*0010*/ 	.short	0x0000
        /*0012*/ 	.short	0x0000
        /*0014*/ 	.byte	0x00, 0xf0, 0x61, 0x10


	//----- nvinfo : EIATTR_SPARSE_MMA_MASK
	.align		4
.L_314:
        /*0018*/ 	.byte	0x03, 0x50
        /*001a*/ 	.short	0x0000


	//----- nvinfo : EIATTR_MAXREG_COUNT
	.align		4
        /*001c*/ 	.byte	0x03, 0x1b
        /*001e*/ 	.short	0x00ff


	//----- nvinfo : EIATTR_MERCURY_ISA_VERSION
	.align		4
        /*0020*/ 	.byte	0x03, 0x5f
        /*0022*/ 	.short	0x0101


	//----- nvinfo : EIATTR_EXIT_INSTR_OFFSETS
	.align		4
        /*0024*/ 	.byte	0x04, 0x1c
        /*0026*/ 	.short	(.L_316 - .L_315)


	//   ....[0]....
.L_315:
        /*0028*/ 	.word	0x00000010


	//----- nvinfo : EIATTR_MAX_THREADS
	.align		4
.L_316:
        /*002c*/ 	.byte	0x04, 0x05
        /*002e*/ 	.short	(.L_318 - .L_317)
.L_317:
        /*0030*/ 	.word	0x00000100
        /*0034*/ 	.word	0x00000001
        /*0038*/ 	.word	0x00000001


	//----- nvinfo : EIATTR_CBANK_PARAM_SIZE
	.align		4
.L_318:
        /*003c*/ 	.byte	0x03, 0x19
        /*003e*/ 	.short	0x0418


	//----- nvinfo : EIATTR_PARAM_CBANK
	.align		4
        /*0040*/ 	.byte	0x04, 0x0a
        /*0042*/ 	.short	(.L_320 - .L_319)
	.align		4
.L_319:
        /*0044*/ 	.word	index@(.nv.constant0._ZN7cutlass13device_kernelIN5flash19enable_sm80_to_sm89INS1_16FlashAttnFwdSm80INS1_25CollectiveMainloopFwdSm80ILi8ELi1ELb1EN4cute5tupleIJNS5_1CILi128EEES8_S8_EEELi128ENS_10bfloat16_tEfNS_4arch4Sm80ELb1ELb0ELb1ELb1ELb1ELb0ELb1ELb0EEENS1_21CollectiveEpilogueFwdIS9_NS6_IJNS7_ILi1EEESF_SF_EEESA_SC_Li256ELb1ELb1ELb0ELb0EEENS1_19SingleTileSchedulerILb1ELb0ELb1ELi128EEEEEEEEEvNT_6ParamsE)
        /*0048*/ 	.short	0x0210
        /*004a*/ 	.short	0x0418


	//----- nvinfo : EIATTR_SW_WAR
	.align		4
.L_320:
        /*004c*/ 	.byte	0x04, 0x36
        /*004e*/ 	.short	(.L_322 - .L_321)
.L_321:
        /*0050*/ 	.word	0x00000008
.L_322:


//--------------------- .nv.info._ZN7cutlass13device_kernelIN5flash19enable_sm80_to_sm89INS1_16FlashAttnFwdSm80INS1_25CollectiveMainloopFwdSm80ILi8ELi1ELb1EN4cute5tupleIJNS5_1CILi128EEES8_S8_EEELi128ENS_10bfloat16_tEfNS_4arch4Sm80ELb1ELb0ELb1ELb1ELb1ELb1ELb1ELb0EEENS1_21CollectiveEpilogueFwdIS9_NS6_IJNS7_ILi1EEESF_SF_EEESA_SC_Li256ELb1ELb1ELb0ELb0EEENS1_19SingleTileSchedulerILb1ELb0ELb1ELi128EEEEEEEEEvNT_6ParamsE --------------------------
	.section	.nv.info._ZN7cutlass13device_kernelIN5flash19enable_sm80_to_sm89INS1_16FlashAttnFwdSm80INS1_25CollectiveMainloopFwdSm80ILi8ELi1ELb1EN4cute5tupleIJNS5_1CILi128EEES8_S8_EEELi128ENS_10bfloat16_tEfNS_4arch4Sm80ELb1ELb0ELb1ELb1ELb1ELb1ELb1ELb0EEENS1_21CollectiveEpilogueFwdIS9_NS6_IJNS7_ILi1EEESF_SF_EEESA_SC_Li256ELb1ELb1ELb0ELb0EEENS1_19SingleTileSchedulerILb1ELb0ELb1ELi128EEEEEEEEEvNT_6ParamsE,"",@"SHT_CUDA_INFO"
	.sectionflags	@""
	.align	4


	//----- nvinfo : EIATTR_CUDA_API_VERSION
	.align		4
        /*0000*/ 	.byte	0x04, 0x37
        /*0002*/ 	.short	(.L_324 - .L_323)
.L_323:
        /*0004*/ 	.word	0x00000082


	//----- nvinfo : EIATTR_KPARAM_INFO
	.align		4
.L_324:
        /*0008*/ 	.byte	0x04, 0x17
        /*000a*/ 	.short	(.L_326 - .L_325)
.L_325:
        /*000c*/ 	.word	0x00000000
        /*0010*/ 	.short	0x0000
        /*0012*/ 	.short	0x0000
        /*0014*/ 	.byte	0x00, 0xf0, 0x61, 0x10


	//----- nvinfo : EIATTR_SPARSE_MMA_MASK
	.align		4
.L_326:
        /*0018*/ 	.byte	0x03, 0x50
        /*001a*/ 	.short	0x0000


	//----- nvinfo : EIATTR_MAXREG_COUNT
	.align		4
        /*001c*/ 	.byte	0x03, 0x1b
        /*001e*/ 	.short	0x00ff


	//----- nvinfo : EIATTR_MERCURY_ISA_VERSION
	.align		4
        /*0020*/ 	.byte	0x03, 0x5f
        /*0022*/ 	.short	0x0101


	//----- nvinfo : EIATTR_EXIT_INSTR_OFFSETS
	.align		4
        /*0024*/ 	.byte	0x04, 0x1c
        /*0026*/ 	.short	(.L_328 - .L_327)


	//   ....[0]....
.L_327:
        /*0028*/ 	.word	0x00000010


	//----- nvinfo : EIATTR_MAX_THREADS
	.align		4
.L_328:
        /*002c*/ 	.byte	0x04, 0x05
        /*002e*/ 	.short	(.L_330 - .L_329)
.L_329:
        /*0030*/ 	.word	0x00000100
        /*0034*/ 	.word	0x00000001
        /*0038*/ 	.word	0x00000001


	//----- nvinfo : EIATTR_CBANK_PARAM_SIZE
	.align		4
.L_330:
        /*003c*/ 	.byte	0x03, 0x19
        /*003e*/ 	.short	0x0418


	//----- nvinfo : EIATTR_PARAM_CBANK
	.align		4
        /*0040*/ 	.byte	0x04, 0x0a
        /*0042*/ 	.short	(.L_332 - .L_331)
	.align		4
.L_331:
        /*0044*/ 	.word	index@(.nv.constant0._ZN7cutlass13device_kernelIN5flash19enable_sm80_to_sm89INS1_16FlashAttnFwdSm80INS1_25CollectiveMainloopFwdSm80ILi8ELi1ELb1EN4cute5tupleIJNS5_1CILi128EEES8_S8_EEELi128ENS_10bfloat16_tEfNS_4arch4Sm80ELb1ELb0ELb1ELb1ELb1ELb1ELb1ELb0EEENS1_21CollectiveEpilogueFwdIS9_NS6_IJNS7_ILi1EEESF_SF_EEESA_SC_Li256ELb1ELb1ELb0ELb0EEENS1_19SingleTileSchedulerILb1ELb0ELb1ELi128EEEEEEEEEvNT_6ParamsE)
        /*0048*/ 	.short	0x0210
        /*004a*/ 	.short	0x0418


	//----- nvinfo : EIATTR_SW_WAR
	.align		4
.L_332:
        /*004c*/ 	.byte	0x04, 0x36
        /*004e*/ 	.short	(.L_334 - .L_333)
.L_333:
        /*0050*/ 	.word	0x00000008
.L_334:


//--------------------- .nv.info._ZN7cutlass13device_kernelIN5flash19enable_sm80_to_sm89INS1_16FlashAttnFwdSm80INS1_25CollectiveMainloopFwdSm80ILi4ELi1ELb0EN4cute5tupleIJNS5_1CILi128EEENS7_ILi64EEES8_EEELi128ENS_10bfloat16_tEfNS_4arch4Sm80ELb0ELb0ELb1ELb0ELb1ELb0ELb1ELb0EEENS1_21CollectiveEpilogueFwdINS6_IJS8_S8_S9_EEENS6_IJNS7_ILi1EEESH_SH_EEESB_SD_Li128ELb0ELb1ELb0ELb0EEENS1_19SingleTileSchedulerILb0ELb0ELb1ELi128EEEEEEEEEvNT_6ParamsE --------------------------
	.section	.nv.info._ZN7cutlass13device_kernelIN5flash19enable_sm80_to_sm89INS1_16FlashAttnFwdSm80INS1_25CollectiveMainloopFwdSm80ILi4ELi1ELb0EN4cute5tupleIJNS5_1CILi128EEENS7_ILi64EEES8_EEELi128ENS_10bfloat16_tEfNS_4arch4Sm80ELb0ELb0ELb1ELb0ELb1ELb0ELb1ELb0EEENS1_21CollectiveEpilogueFwdINS6_IJS8_S8_S9_EEENS6_IJNS7_ILi1EEESH_SH_EEESB_SD_Li128ELb0ELb1ELb0ELb0EEENS1_19SingleTileSchedulerILb0ELb0ELb1ELi128EEEEEEEEEvNT_6ParamsE,"",@"SHT_CUDA_INFO"
	.sectionflags	@""
	.align	4


	//----- nvinfo : EIATTR_CUDA_API_VERSION
	.align		4
        /*0000*/ 	.byte	0x04, 0x37
        /*0002*/ 	.short	(.L_336 - .L_335)
.L_335:
        /*0004*/ 	.word	0x00000082


	//----- nvinfo : EIATTR_KPARAM_INFO
	.align		4
.L_336:
        /*0008*/ 	.byte	0x04, 0x17
        /*000a*/ 	.short	(.L_338 - .L_337)
.L_337:
        /*000c*/ 	.word	0x00000000
        /*0010*/ 	.short	0x0000
        /*0012*/ 	.short	0x0000
        /*0014*/ 	.byte	0x00, 0xf0, 0x61, 0x10


	//----- nvinfo : EIATTR_SPARSE_MMA_MASK
	.align		4
.L_338:
        /*0018*/ 	.byte	0x03, 0x50
        /*001a*/ 	.short	0x0000


	//----- nvinfo : EIATTR_MAXREG_COUNT
	.align		4
        /*001c*/ 	.byte	0x03, 0x1b
        /*001e*/ 	.short	0x00ff


	//----- nvinfo : EIATTR_MERCURY_ISA_VERSION
	.align		4
        /*0020*/ 	.byte	0x03, 0x5f
        /*0022*/ 	.short	0x0101


	//----- nvinfo : EIATTR_EXIT_INSTR_OFFSETS
	.align		4
        /*0024*/ 	.byte	0x04, 0x1c
        /*0026*/ 	.short	(.L_340 - .L_339)


	//   ....[0]....
.L_339:
        /*0028*/ 	.word	0x00000010


	//----- nvinfo : EIATTR_MAX_THREADS
	.align		4
.L_340:
        /*002c*/ 	.byte	0x04, 0x05
        /*002e*/ 	.short	(.L_342 - .L_341)
.L_341:
        /*0030*/ 	.word	0x00000080
        /*0034*/ 	.word	0x00000001
        /*0038*/ 	.word	0x00000001


	//----- nvinfo : EIATTR_CBANK_PARAM_SIZE
	.align		4
.L_342:
        /*003c*/ 	.byte	0x03, 0x19
        /*003e*/ 	.short	0x0418


	//----- nvinfo : EIATTR_PARAM_CBANK
	.align		4
        /*0040*/ 	.byte	0x04, 0x0a
        /*0042*/ 	.short	(.L_344 - .L_343)
	.align		4
.L_343:
        /*0044*/ 	.word	index@(.nv.constant0._ZN7cutlass13device_kernelIN5flash19enable_sm80_to_sm89INS1_16FlashAttnFwdSm80INS1_25CollectiveMainloopFwdSm80ILi4ELi1ELb0EN4cute5tupleIJNS5_1CILi128EEENS7_ILi64EEES8_EEELi128ENS_10bfloat16_tEfNS_4arch4Sm80ELb0ELb0ELb1ELb0ELb1ELb0ELb1ELb0EEENS1_21CollectiveEpilogueFwdINS6_IJS8_S8_S9_EEENS6_IJNS7_ILi1EEESH_SH_EEESB_SD_Li128ELb0ELb1ELb0ELb0EEENS1_19SingleTileSchedulerILb0ELb0ELb1ELi128EEEEEEEEEvNT_6ParamsE)
        /*0048*/ 	.short	0x0210
        /*004a*/ 	.short	0x0418


	//----- nvinfo : EIATTR_SW_WAR
	.align		4
.L_344:
        /*004c*/ 	.byte	0x04, 0x36
        /*004e*/ 	.short	(.L_346 - .L_345)
.L_345:
        /*0050*/ 	.word	0x00000008
.L_346:


//--------------------- .nv.info._ZN7cutlass13device_kernelIN5flash19enable_sm80_to_sm89INS1_16FlashAttnFwdSm80INS1_25CollectiveMainloopFwdSm80ILi4ELi1ELb0EN4cute5tupleIJNS5_1CILi128EEENS7_ILi64EEES8_EEELi128ENS_10bfloat16_tEfNS_4arch4Sm80ELb0ELb0ELb1ELb1ELb1ELb0ELb1ELb0EEENS1_21CollectiveEpilogueFwdINS6_IJS8_S8_S9_EEENS6_IJNS7_ILi1EEESH_SH_EEESB_SD_Li128ELb1ELb1ELb0ELb0EEENS1_19SingleTileSchedulerILb1ELb0ELb1ELi128EEEEEEEEEvNT_6ParamsE --------------------------
	.section	.nv.info._ZN7cutlass13device_kernelIN5flash19enable_sm80_to_sm89INS1_16FlashAttnFwdSm80INS1_25CollectiveMainloopFwdSm80ILi4ELi1ELb0EN4cute5tupleIJNS5_1CILi128EEENS7_ILi64EEES8_EEELi128ENS_10bfloat16_tEfNS_4arch4Sm80ELb0ELb0ELb1ELb1ELb1ELb0ELb1ELb0EEENS1_21CollectiveEpilogueFwdINS6_IJS8_S8_S9_EEENS6_IJNS7_ILi1EEESH_SH_EEESB_SD_Li128ELb1ELb1ELb0ELb0EEENS1_19SingleTileSchedulerILb1ELb0ELb1ELi128EEEEEEEEEvNT_6ParamsE,"",@"SHT_CUDA_INFO"
	.sectionflags	@""
	.align	4


	//----- nvinfo : EIATTR_CUDA_API_VERSION
	.align		4
        /*0000*/ 	.byte	0x04, 0x37
        /*0002*/ 	.short	(.L_348 - .L_347)
.L_347:
        /*0004*/ 	.word	0x00000082


	//----- nvinfo : EIATTR_KPARAM_INFO
	.align		4
.L_348:
        /*0008*/ 	.byte	0x04, 0x17
        /*000a*/ 	.short	(.L_350 - .L_349)
.L_349:
        /*000c*/ 	.word	0x00000000
        /*0010*/ 	.short	0x0000
        /*0012*/ 	.short	0x0000
        /*0014*/ 	.byte	0x00, 0xf0, 0x61, 0x10


	//----- nvinfo : EIATTR_SPARSE_MMA_MASK
	.align		4
.L_350:
        /*0018*/ 	.byte	0x03, 0x50
        /*001a*/ 	.short	0x0000


	//----- nvinfo : EIATTR_MAXREG_COUNT
	.align		4
        /*001c*/ 	.byte	0x03, 0x1b
        /*001e*/ 	.short	0x00ff


	//----- nvinfo : EIATTR_MERCURY_ISA_VERSION
	.align		4
        /*0020*/ 	.byte	0x03, 0x5f
        /*0022*/ 	.short	0x0101


	//----- nvinfo : EIATTR_EXIT_INSTR_OFFSETS
	.align		4
        /*0024*/ 	.byte	0x04, 0x1c
        /*0026*/ 	.short	(.L_352 - .L_351)


	//   ....[0]....
.L_351:
        /*0028*/ 	.word	0x00000010


	//----- nvinfo : EIATTR_MAX_THREADS
	.align		4
.L_352:
        /*002c*/ 	.byte	0x04, 0x05
        /*002e*/ 	.short	(.L_354 - .L_353)
.L_353:
        /*0030*/ 	.word	0x00000080
        /*0034*/ 	.word	0x00000001
        /*0038*/ 	.word	0x00000001


	//----- nvinfo : EIATTR_CBANK_PARAM_SIZE
	.align		4
.L_354:
        /*003c*/ 	.byte	0x03, 0x19
        /*003e*/ 	.short	0x0418


	//----- nvinfo : EIATTR_PARAM_CBANK
	.align		4
        /*0040*/ 	.byte	0x04, 0x0a
        /*0042*/ 	.short	(.L_356 - .L_355)
	.align		4
.L_355:
        /*0044*/ 	.word	index@(.nv.constant0._ZN7cutlass13device_kernelIN5flash19enable_sm80_to_sm89INS1_16FlashAttnFwdSm80INS1_25CollectiveMainloopFwdSm80ILi4ELi1ELb0EN4cute5tupleIJNS5_1CILi128EEENS7_ILi64EEES8_EEELi128ENS_10bfloat16_tEfNS_4arch4Sm80ELb0ELb0ELb1ELb1ELb1ELb0ELb1ELb0EEENS1_21CollectiveEpilogueFwdINS6_IJS8_S8_S9_EEENS6_IJNS7_ILi1EEESH_SH_EEESB_SD_Li128ELb1ELb1ELb0ELb0EEENS1_19SingleTileSchedulerILb1ELb0ELb1ELi128EEEEEEEEEvNT_6ParamsE)
        /*0048*/ 	.short	0x0210
        /*004a*/ 	.short	0x0418


	//----- nvinfo : EIATTR_SW_WAR
	.align		4
.L_356:
        /*004c*/ 	.byte	0x04, 0x36
        /*004e*/ 	.short	(.L_358 - .L_357)
.L_357:
        /*0050*/ 	.word	0x00000008
.L_358:


//--------------------- .nv.info._ZN7cutlass13device_kernelIN5flash19enable_sm80_to_sm89INS1_16FlashAttnFwdSm80INS1_25CollectiveMainloopFwdSm80ILi4ELi1ELb0EN4cute5tupleIJNS5_1CILi128EEENS7_ILi64EEES8_EEELi128ENS_10bfloat16_tEfNS_4arch4Sm80ELb0ELb0ELb1ELb1ELb1ELb1ELb1ELb0EEENS1_21CollectiveEpilogueFwdINS6_IJS8_S8_S9_EEENS6_IJNS7_ILi1EEESH_SH_EEESB_SD_Li128ELb1ELb1ELb0ELb0EEENS1_19SingleTileSchedulerILb1ELb0ELb1ELi128EEEEEEEEEvNT_6ParamsE --------------------------
	.section	.nv.info._ZN7cutlass13device_kernelIN5flash19enable_sm80_to_sm89INS1_16FlashAttnFwdSm80INS1_25CollectiveMainloopFwdSm80ILi4ELi1ELb0EN4cute5tupleIJNS5_1CILi128EEENS7_ILi64EEES8_EEELi128ENS_10bfloat16_tEfNS_4arch4Sm80ELb0ELb0ELb1ELb1ELb1ELb1ELb1ELb0EEENS1_21CollectiveEpilogueFwdINS6_IJS8_S8_S9_EEENS6_IJNS7_ILi1EEESH_SH_EEESB_SD_Li128ELb1ELb1ELb0ELb0EEENS1_19SingleTileSchedulerILb1ELb0ELb1ELi128EEEEEEEEEvNT_6ParamsE,"",@"SHT_CUDA_INFO"
	.sectionflags	@""
	.align	4


	//----- nvinfo : EIATTR_CUDA_API_VERSION
	.align		4
        /*0000*/ 	.byte	0x04, 0x37
        /*0002*/ 	.short	(.L_360 - .L_359)
.L_359:
        /*0004*/ 	.word	0x00000082


	//----- nvinfo : EIATTR_KPARAM_INFO
	.align		4
.L_360:
        /*0008*/ 	.byte	0x04, 0x17
        /*000a*/ 	.short	(.L_362 - .L_361)
.L_361:
        /*000c*/ 	.word	0x00000000
        /*0010*/ 	.short	0x0000
        /*0012*/ 	.short	0x0000
        /*0014*/ 	.byte	0x00, 0xf0, 0x61, 0x10


	//----- nvinfo : EIATTR_SPARSE_MMA_MASK
	.align		4
.L_362:
        /*0018*/ 	.byte	0x03, 0x50
        /*001a*/ 	.short	0x0000


	//----- nvinfo : EIATTR_MAXREG_COUNT
	.align		4
        /*001c*/ 	.byte	0x03, 0x1b
        /*001e*/ 	.short	0x00ff


	//----- nvinfo : EIATTR_MERCURY_ISA_VERSION
	.align		4
        /*0020*/ 	.byte	0x03, 0x5f
        /*0022*/ 	.short	0x0101


	//----- nvinfo : EIATTR_EXIT_INSTR_OFFSETS
	.align		4
        /*0024*/ 	.byte	0x04, 0x1c
        /*0026*/ 	.short	(.L_364 - .L_363)


	//   ....[0]....
.L_363:
        /*0028*/ 	.word	0x00000010


	//----- nvinfo : EIATTR_MAX_THREADS
	.align		4
.L_364:
        /*002c*/ 	.byte	0x04, 0x05
        /*002e*/ 	.short	(.L_366 - .L_365)
.L_365:
        /*0030*/ 	.word	0x00000080
        /*0034*/ 	.word	0x00000001
        /*0038*/ 	.word	0x00000001


	//----- nvinfo : EIATTR_CBANK_PARAM_SIZE
	.align		4
.L_366:
        /*003c*/ 	.byte	0x03, 0x19
        /*003e*/ 	.short	0x0418


	//----- nvinfo : EIATTR_PARAM_CBANK
	.align		4
        /*0040*/ 	.byte	0x04, 0x0a
        /*0042*/ 	.short	(.L_368 - .L_367)
	.align		4
.L_367:
        /*0044*/ 	.word	index@(.nv.constant0._ZN7cutlass13device_kernelIN5flash19enable_sm80_to_sm89INS1_16FlashAttnFwdSm80INS1_25CollectiveMainloopFwdSm80ILi4ELi1ELb0EN4cute5tupleIJNS5_1CILi128EEENS7_ILi64EEES8_EEELi128ENS_10bfloat16_tEfNS_4arch4Sm80ELb0ELb0ELb1ELb1ELb1ELb1ELb1ELb0EEENS1_21CollectiveEpilogueFwdINS6_IJS8_S8_S9_EEENS6_IJNS7_ILi1EEESH_SH_EEESB_SD_Li128ELb1ELb1ELb0ELb0EEENS1_19SingleTileSchedulerILb1ELb0ELb1ELi128EEEEEEEEEvNT_6ParamsE)
        /*0048*/ 	.short	0x0210
        /*004a*/ 	.short	0x0418


	//----- nvinfo : EIATTR_SW_WAR
	.align		4
.L_368:
        /*004c*/ 	.byte	0x04, 0x36
        /*004e*/ 	.short	(.L_370 - .L_369)
.L_369:
        /*0050*/ 	.word	0x00000008
.L_370:


//--------------------- .nv.info._ZN7cutlass13device_kernelIN5flash19enable_sm80_to_sm89INS1_16FlashAttnFwdSm80INS1_25CollectiveMainloopFwdSm80ILi4ELi1ELb0EN4cute5tupleIJNS5_1CILi128EEENS7_ILi48EEES8_EEELi128ENS_10bfloat16_tEfNS_4arch4Sm80ELb0ELb1ELb1ELb0ELb1ELb0ELb1ELb0EEENS1_21CollectiveEpilogueFwdINS6_IJS8_S8_S9_EEENS6_IJNS7_ILi1EEESH_SH_EEESB_SD_Li128ELb0ELb1ELb0ELb0EEENS1_19SingleTileSchedulerILb0ELb0ELb1ELi128EEEEEEEEEvNT_6ParamsE --------------------------
	.section	.nv.info._ZN7cutlass13device_kernelIN5flash19enable_sm80_to_sm89INS1_16FlashAttnFwdSm80INS1_25CollectiveMainloopFwdSm80ILi4ELi1ELb0EN4cute5tupleIJNS5_1CILi128EEENS7_ILi48EEES8_EEELi128ENS_10bfloat16_tEfNS_4arch4Sm80ELb0ELb1ELb1ELb0ELb1ELb0ELb1ELb0EEENS1_21CollectiveEpilogueFwdINS6_IJS8_S8_S9_EEENS6_IJNS7_ILi1EEESH_SH_EEESB_SD_Li128ELb0ELb1ELb0ELb0EEENS1_19SingleTileSchedulerILb0ELb0ELb1ELi128EEEEEEEEEvNT_6ParamsE,"",@"SHT_CUDA_INFO"
	.sectionflags	@""
	.align	4


	//----- nvinfo : EIATTR_CUDA_API_VERSION
	.align		4
        /*0000*/ 	.byte	0x04, 0x37
        /*0002*/ 	.short	(.L_372 - .L_371)
.L_371:
        /*0004*/ 	.word	0x00000082


	//----- nvinfo : EIATTR_KPARAM_INFO
	.align		4
.L_372:
        /*0008*/ 	.byte	0x04, 0x17
        /*000a*/ 	.short	(.L_374 - .L_373)
.L_373:
        /*000c*/ 	.word	0x00000000
        /*0010*/ 	.short	0x0000
        /*0012*/ 	.short	0x0000
        /*0014*/ 	.byte	0x00, 0xf0, 0x61, 0x10


	//----- nvinfo : EIATTR_SPARSE_MMA_MASK
	.align		4
.L_374:
        /*0018*/ 	.byte	0x03, 0x50
        /*001a*/ 	.short	0x0000


	//----- nvinfo : EIATTR_MAXREG_COUNT
	.align		4
        /*001c*/ 	.byte	0x03, 0x1b
        /*001e*/ 	.short	0x00ff


	//----- nvinfo : EIATTR_MERCURY_ISA_VERSION
	.align		4
        /*0020*/ 	.byte	0x03, 0x5f
        /*0022*/ 	.short	0x0101


	//----- nvinfo : EIATTR_EXIT_INSTR_OFFSETS
	.align		4
        /*0024*/ 	.byte	0x04, 0x1c
        /*0026*/ 	.short	(.L_376 - .L_375)


	//   ....[0]....
.L_375:
        /*0028*/ 	.word	0x00000010


	//----- nvinfo : EIATTR_MAX_THREADS
	.align		4
.L_376:
        /*002c*/ 	.byte	0x04, 0x05
        /*002e*/ 	.short	(.L_378 - .L_377)
.L_377:
        /*0030*/ 	.word	0x00000080
        /*0034*/ 	.word	0x00000001
        /*0038*/ 	.word	0x00000001


	//----- nvinfo : EIATTR_CBANK_PARAM_SIZE
	.align		4
.L_378:
        /*003c*/ 	.byte	0x03, 0x19
        /*003e*/ 	.short	0x0418


	//----- nvinfo : EIATTR_PARAM_CBANK
	.align		4
        /*0040*/ 	.byte	0x04, 0x0a
        /*0042*/ 	.short	(.L_380 - .L_379)
	.align		4
.L_379:
        /*0044*/ 	.word	index@(.nv.constant0._ZN7cutlass13device_kernelIN5flash19enable_sm80_to_sm89INS1_16FlashAttnFwdSm80INS1_25CollectiveMainloopFwdSm80ILi4ELi1ELb0EN4cute5tupleIJNS5_1CILi128EEENS7_ILi48EEES8_EEELi128ENS_10bfloat16_tEfNS_4arch4Sm80ELb0ELb1ELb1ELb0ELb1ELb0ELb1ELb0EEENS1_21CollectiveEpilogueFwdINS6_IJS8_S8_S9_EEENS6_IJNS7_ILi1EEESH_SH_EEESB_SD_Li128ELb0ELb1ELb0ELb0EEENS1_19SingleTileSchedulerILb0ELb0ELb1ELi128EEEEEEEEEvNT_6ParamsE)
        /*0048*/ 	.short	0x0210
        /*004a*/ 	.short	0x0418


	//----- nvinfo : EIATTR_SW_WAR
	.align		4
.L_380:
        /*004c*/ 	.byte	0x04, 0x36
        /*004e*/ 	.short	(.L_382 - .L_381)
.L_381:
        /*0050*/ 	.word	0x00000008
.L_382:


//--------------------- .nv.info._ZN7cutlass13device_kernelIN5flash19enable_sm80_to_sm89INS1_16FlashAttnFwdSm80INS1_25CollectiveMainloopFwdSm80ILi4ELi1ELb0EN4cute5tupleIJNS5_1CILi128EEENS7_ILi48EEES8_EEELi128ENS_10bfloat16_tEfNS_4arch4Sm80ELb0ELb1ELb1ELb1ELb1ELb0ELb1ELb0EEENS1_21CollectiveEpilogueFwdINS6_IJS8_S8_S9_EEENS6_IJNS7_ILi1EEESH_SH_EEESB_SD_Li128ELb1ELb1ELb0ELb0EEENS1_19SingleTileSchedulerILb1ELb0ELb1ELi128EEEEEEEEEvNT_6ParamsE --------------------------
	.section	.nv.info._ZN7cutlass13device_kernelIN5flash19enable_sm80_to_sm89INS1_16FlashAttnFwdSm80INS1_25CollectiveMainloopFwdSm80ILi4ELi1ELb0EN4cute5tupleIJNS5_1CILi128EEENS7_ILi48EEES8_EEELi128ENS_10bfloat16_tEfNS_4arch4Sm80ELb0ELb1ELb1ELb1ELb1ELb0ELb1ELb0EEENS1_21CollectiveEpilogueFwdINS6_IJS8_S8_S9_EEENS6_IJNS7_ILi1EEESH_SH_EEESB_SD_Li128ELb1ELb1ELb0ELb0EEENS1_19SingleTileSchedulerILb1ELb0ELb1ELi128EEEEEEEEEvNT_6ParamsE,"",@"SHT_CUDA_INFO"
	.sectionflags	@""
	.align	4


	//----- nvinfo : EIATTR_CUDA_API_VERSION
	.align		4
        /*0000*/ 	.byte	0x04, 0x37
        /*0002*/ 	.short	(.L_384 - .L_383)
.L_383:
        /*0004*/ 	.word	0x00000082


	//----- nvinfo : EIATTR_KPARAM_INFO
	.align		4
.L_384:
        /*0008*/ 	.byte	0x04, 0x17
        /*000a*/ 	.short	(.L_386 - .L_385)
.L_385:
        /*000c*/ 	.word	0x00000000
        /*0010*/ 	.short	0x0000
        /*0012*/ 	.short	0x0000
        /*0014*/ 	.byte	0x00, 0xf0, 0x61, 0x10


	//----- nvinfo : EIATTR_SPARSE_MMA_MASK
	.align		4
.L_386:
        /*0018*/ 	.byte	0x03, 0x50
        /*001a*/ 	.short	0x0000


	//----- nvinfo : EIATTR_MAXREG_COUNT
	.align		4
        /*001c*/ 	.byte	0x03, 0x1b
        /*001e*/ 	.short	0x00ff


	//----- nvinfo : EIATTR_MERCURY_ISA_VERSION
	.align		4
        /*0020*/ 	.byte	0x03, 0x5f
        /*0022*/ 	.short	0x0101


	//----- nvinfo : EIATTR_EXIT_INSTR_OFFSETS
	.align		4
        /*0024*/ 	.byte	0x04, 0x1c
        /*0026*/ 	.short	(.L_388 - .L_387)


	//   ....[0]....
.L_387:
        /*0028*/ 	.word	0x00000010


	//----- nvinfo : EIATTR_MAX_THREADS
	.align		4
.L_388:
        /*002c*/ 	.byte	0x04, 0x05
        /*002e*/ 	.short	(.L_390 - .L_389)
.L_389:
        /*0030*/ 	.word	0x00000080
        /*0034*/ 	.word	0x00000001
        /*0038*/ 	.word	0x00000001


	//----- nvinfo : EIATTR_CBANK_PARAM_SIZE
	.align		4
.L_390:
        /*003c*/ 	.byte	0x03, 0x19
        /*003e*/ 	.short	0x0418


	//----- nvinfo : EIATTR_PARAM_CBANK
	.align		4
        /*0040*/ 	.byte	0x04, 0x0a
        /*0042*/ 	.short	(.L_392 - .L_391)
	.align		4
.L_391:
        /*0044*/ 	.word	index@(.nv.constant0._ZN7cutlass13device_kernelIN5flash19enable_sm80_to_sm89INS1_16FlashAttnFwdSm80INS1_25CollectiveMainloopFwdSm80ILi4ELi1ELb0EN4cute5tupleIJNS5_1CILi128EEENS7_ILi48EEES8_EEELi128ENS_10bfloat16_tEfNS_4arch4Sm80ELb0ELb1ELb1ELb1ELb1ELb0ELb1ELb0EEENS1_21CollectiveEpilogueFwdINS6_IJS8_S8_S9_EEENS6_IJNS7_ILi1EEESH_SH_EEESB_SD_Li128ELb1ELb1ELb0ELb0EEENS1_19SingleTileSchedulerILb1ELb0ELb1ELi128EEEEEEEEEvNT_6ParamsE)
        /*0048*/ 	.short	0x0210
        /*004a*/ 	.short	0x0418


	//----- nvinfo : EIATTR_SW_WAR
	.align		4
.L_392:
        /*004c*/ 	.byte	0x04, 0x36
        /*004e*/ 	.short	(.L_394 - .L_393)
.L_393:
        /*0050*/ 	.word	0x00000008
.L_394:


//--------------------- .nv.info._ZN7cutlass13device_kernelIN5flash19enable_sm80_to_sm89INS1_16FlashAttnFwdSm80INS1_25CollectiveMainloopFwdSm80ILi4ELi1ELb0EN4cute5tupleIJNS5_1CILi128EEENS7_ILi48EEES8_EEELi128ENS_10bfloat16_tEfNS_4arch4Sm80ELb0ELb1ELb1ELb1ELb1ELb1ELb1ELb0EEENS1_21CollectiveEpilogueFwdINS6_IJS8_S8_S9_EEENS6_IJNS7_ILi1EEESH_SH_EEESB_SD_Li128ELb1ELb1ELb0ELb0EEENS1_19SingleTileSchedulerILb1ELb0ELb1ELi128EEEEEEEEEvNT_6ParamsE --------------------------
	.section	.nv.info._ZN7cutlass13device_kernelIN5flash19enable_sm80_to_sm89INS1_16FlashAttnFwdSm80INS1_25CollectiveMainloopFwdSm80ILi4ELi1ELb0EN4cute5tupleIJNS5_1CILi128EEENS7_ILi48EEES8_EEELi128ENS_10bfloat16_tEfNS_4arch4Sm80ELb0ELb1ELb1ELb1ELb1ELb1ELb1ELb0EEENS1_21CollectiveEpilogueFwdINS6_IJS8_S8_S9_EEENS6_IJNS7_ILi1EEESH_SH_EEESB_SD_Li128ELb1ELb1ELb0ELb0EEENS1_19SingleTileSchedulerILb1ELb0ELb1ELi128EEEEEEEEEvNT_6ParamsE,"",@"SHT_CUDA_INFO"
	.sectionflags	@""
	.align	4


	//----- nvinfo : EIATTR_CUDA_API_VERSION
	.align		4
        /*0000*/ 	.byte	0x04, 0x37
        /*0002*/ 	.short	(.L_396 - .L_395)
.L_395:
        /*0004*/ 	.word	0x00000082


	//----- nvinfo : EIATTR_KPARAM_INFO
	.align		4
.L_396:
        /*0008*/ 	.byte	0x04, 0x17
        /*000a*/ 	.short	(.L_398 - .L_397)
.L_397:
        /*000c*/ 	.word	0x00000000
        /*0010*/ 	.short	0x0000
        /*0012*/ 	.short	0x0000
        /*0014*/ 	.byte	0x00, 0xf0, 0x61, 0x10


	//----- nvinfo : EIATTR_SPARSE_MMA_MASK
	.align		4
.L_398:
        /*0018*/ 	.byte	0x03, 0x50
        /*001a*/ 	.short	0x0000


	//----- nvinfo : EIATTR_MAXREG_COUNT
	.align		4
        /*001c*/ 	.byte	0x03, 0x1b
        /*001e*/ 	.short	0x00ff


	//----- nvinfo : EIATTR_MERCURY_ISA_VERSION
	.align		4
        /*0020*/ 	.byte	0x03, 0x5f
        /*0022*/ 	.short	0x0101


	//----- nvinfo : EIATTR_EXIT_INSTR_OFFSETS
	.align		4
        /*0024*/ 	.byte	0x04, 0x1c
        /*0026*/ 	.short	(.L_400 - .L_399)


	//   ....[0]....
.L_399:
        /*0028*/ 	.word	0x00000010


	//----- nvinfo : EIATTR_MAX_THREADS
	.align		4
.L_400:
        /*002c*/ 	.byte	0x04, 0x05
        /*002e*/ 	.short	(.L_402 - .L_401)
.L_401:
        /*0030*/ 	.word	0x00000080
        /*0034*/ 	.word	0x00000001
        /*0038*/ 	.word	0x00000001


	//----- nvinfo : EIATTR_CBANK_PARAM_SIZE
	.align		4
.L_402:
        /*003c*/ 	.byte	0x03, 0x19
        /*003e*/ 	.short	0x0418


	//----- nvinfo : EIATTR_PARAM_CBANK
	.align		4
        /*0040*/ 	.byte	0x04, 0x0a
        /*0042*/ 	.short	(.L_404 - .L_403)
	.align		4
.L_403:
        /*0044*/ 	.word	index@(.nv.constant0._ZN7cutlass13device_kernelIN5flash19enable_sm80_to_sm89INS1_16FlashAttnFwdSm80INS1_25CollectiveMainloopFwdSm80ILi4ELi1ELb0EN4cute5tupleIJNS5_1CILi128EEENS7_ILi48EEES8_EEELi128ENS_10bfloat16_tEfNS_4arch4Sm80ELb0ELb1ELb1ELb1ELb1ELb1ELb1ELb0EEENS1_21CollectiveEpilogueFwdINS6_IJS8_S8_S9_EEENS6_IJNS7_ILi1EEESH_SH_EEESB_SD_Li128ELb1ELb1ELb0ELb0EEENS1_19SingleTileSchedulerILb1ELb0ELb1ELi128EEEEEEEEEvNT_6ParamsE)
        /*0048*/ 	.short	0x0210
        /*004a*/ 	.short	0x0418


	//----- nvinfo : EIATTR_SW_WAR
	.align		4
.L_404:
        /*004c*/ 	.byte	0x04, 0x36
        /*004e*/ 	.short	(.L_406 - .L_405)
.L_405:
        /*0050*/ 	.word	0x00000008
.L_406:


//--------------------- .nv.info._ZN7cutlass13device_kernelIN5flash19enable_sm80_to_sm89INS1_16FlashAttnFwdSm80INS1_25CollectiveMainloopFwdSm80ILi4ELi1ELb0EN4cute5tupleIJNS5_1CILi128EEENS7_ILi64EEES8_EEELi128ENS_10bfloat16_tEfNS_4arch4Sm80ELb1ELb0ELb1ELb0ELb1ELb0ELb1ELb0EEENS1_21CollectiveEpilogueFwdINS6_IJS8_S8_S9_EEENS6_IJNS7_ILi1EEESH_SH_EEESB_SD_Li128ELb0ELb1ELb0ELb0EEENS1_30DynamicPersistentTileSchedulerILi128ELi128ELb0ELb1ELb0EEEEEEEEEvNT_6ParamsE --------------------------
	.section	.nv.info._ZN7cutlass13device_kernelIN5flash19enable_sm80_to_sm89INS1_16FlashAttnFwdSm80INS1_25CollectiveMainloopFwdSm80ILi4ELi1ELb0EN4cute5tupleIJNS5_1CILi128EEENS7_ILi64EEES8_EEELi128ENS_10bfloat16_tEfNS_4arch4Sm80ELb1ELb0ELb1ELb0ELb1ELb0ELb1ELb0EEENS1_21CollectiveEpilogueFwdINS6_IJS8_S8_S9_EEENS6_IJNS7_ILi1EEESH_SH_EEESB_SD_Li128ELb0ELb1ELb0ELb0EEENS1_30DynamicPersistentTileSchedulerILi128ELi128ELb0ELb1ELb0EEEEEEEEEvNT_6ParamsE,"",@"SHT_CUDA_INFO"
	.sectionflags	@""
	.align	4


	//----- nvinfo : EIATTR_CUDA_API_VERSION
	.align		4
        /*0000*/ 	.byte	0x04, 0x37
        /*0002*/ 	.short	(.L_408 - .L_407)
.L_407:
        /*0004*/ 	.word	0x00000082


	//----- nvinfo : EIATTR_KPARAM_INFO
	.align		4
.L_408:
        /*0008*/ 	.byte	0x04, 0x17
        /*000a*/ 	.short	(.L_410 - .L_409)
.L_409:
        /*000c*/ 	.word	0x00000000
        /*0010*/ 	.short	0x0000
        /*0012*/ 	.short	0x0000
        /*0014*/ 	.byte	0x00, 0xf0, 0xa1, 0x10


	//----- nvinfo : EIATTR_SPARSE_MMA_MASK
	.align		4
.L_410:
        /*0018*/ 	.byte	0x03, 0x50
        /*001a*/ 	.short	0x0000


	//----- nvinfo : EIATTR_MAXREG_COUNT
	.align		4
        /*001c*/ 	.byte	0x03, 0x1b
        /*001e*/ 	.short	0x00ff


	//----- nvinfo : EIATTR_MERCURY_ISA_VERSION
	.align		4
        /*0020*/ 	.byte	0x03, 0x5f
        /*0022*/ 	.short	0x0101


	//----- nvinfo : EIATTR_EXIT_INSTR_OFFSETS
	.align		4
        /*0024*/ 	.byte	0x04, 0x1c
        /*0026*/ 	.short	(.L_412 - .L_411)


	//   ....[0]....
.L_411:
        /*0028*/ 	.word	0x00000010


	//----- nvinfo : EIATTR_MAX_THREADS
	.align		4
.L_412:
        /*002c*/ 	.byte	0x04, 0x05
        /*002e*/ 	.short	(.L_414 - .L_413)
.L_413:
        /*0030*/ 	.word	0x00000080
        /*0034*/ 	.word	0x00000001
        /*0038*/ 	.word	0x00000001


	//----- nvinfo : EIATTR_CBANK_PARAM_SIZE
	.align		4
.L_414:
        /*003c*/ 	.byte	0x03, 0x19
        /*003e*/ 	.short	0x0428


	//----- nvinfo : EIATTR_PARAM_CBANK
	.align		4
        /*0040*/ 	.byte	0x04, 0x0a
        /*0042*/ 	.short	(.L_416 - .L_415)
	.align		4
.L_415:
        /*0044*/ 	.word	index@(.nv.constant0._ZN7cutlass13device_kernelIN5flash19enable_sm80_to_sm89INS1_16FlashAttnFwdSm80INS1_25CollectiveMainloopFwdSm80ILi4ELi1ELb0EN4cute5tupleIJNS5_1CILi128EEENS7_ILi64EEES8_EEELi128ENS_10bfloat16_tEfNS_4arch4Sm80ELb1ELb0ELb1ELb0ELb1ELb0ELb1ELb0EEENS1_21CollectiveEpilogueFwdINS6_IJS8_S8_S9_EEENS6_IJNS7_ILi1EEESH_SH_EEESB_SD_Li128ELb0ELb1ELb0ELb0EEENS1_30DynamicPersistentTileSchedulerILi128ELi128ELb0ELb1ELb0EEEEEEEEEvNT_6ParamsE)
        /*0048*/ 	.short	0x0210
        /*004a*/ 	.short	0x0428


	//----- nvinfo : EIATTR_SW_WAR
	.align		4
.L_416:
        /*004c*/ 	.byte	0x04, 0x36
        /*004e*/ 	.short	(.L_418 - .L_417)
.L_417:
        /*0050*/ 	.word	0x00000008
.L_418:


//--------------------- .nv.info._ZN7cutlass13device_kernelIN5flash19enable_sm80_to_sm89INS1_16FlashAttnFwdSm80INS1_25CollectiveMainloopFwdSm80ILi4ELi1ELb0EN4cute5tupleIJNS5_1CILi128EEENS7_ILi64EEES8_EEELi128ENS_10bfloat16_tEfNS_4arch4Sm80ELb1ELb0ELb1ELb1ELb1ELb0ELb1ELb0EEENS1_21CollectiveEpilogueFwdINS6_IJS8_S8_S9_EEENS6_IJNS7_ILi1EEESH_SH_EEESB_SD_Li128ELb1ELb1ELb0ELb0EEENS1_19SingleTileSchedulerILb1ELb0ELb1ELi128EEEEEEEEEvNT_6ParamsE --------------------------
	.section	.nv.info._ZN7cutlass13device_kernelIN5flash19enable_sm80_to_sm89INS1_16FlashAttnFwdSm80INS1_25CollectiveMainloopFwdSm80ILi4ELi1ELb0EN4cute5tupleIJNS5_1CILi128EEENS7_ILi64EEES8_EEELi128ENS_10bfloat16_tEfNS_4arch4Sm80ELb1ELb0ELb1ELb1ELb1ELb0ELb1ELb0EEENS1_21CollectiveEpilogueFwdINS6_IJS8_S8_S9_EEENS6_IJNS7_ILi1EEESH_SH_EEESB_SD_Li128ELb1ELb1ELb0ELb0EEENS1_19SingleTileSchedulerILb1ELb0ELb1ELi128EEEEEEEEEvNT_6ParamsE,"",@"SHT_CUDA_INFO"
	.sectionflags	@""
	.align	4


	//----- nvinfo : EIATTR_CUDA_API_VERSION
	.align		4
        /*0000*/ 	.byte	0x04, 0x37
        /*0002*/ 	.short	(.L_420 - .L_419)
.L_419:
        /*0004*/ 	.word	0x00000082


	//----- nvinfo : EIATTR_KPARAM_INFO
	.align		4
.L_420:
        /*0008*/ 	.byte	0x04, 0x17
        /*000a*/ 	.short	(.L_422 - .L_421)
.L_421:
        /*000c*/ 	.word	0x00000000
        /*0010*/ 	.short	0x0000
        /*0012*/ 	.short	0x0000
        /*0014*/ 	.byte	0x00, 0xf0, 0x61, 0x10


	//----- nvinfo : EIATTR_SPARSE_MMA_MASK
	.align		4
.L_422:
        /*0018*/ 	.byte	0x03, 0x50
        /*001a*/ 	.short	0x0000


	//----- nvinfo : EIATTR_MAXREG_COUNT
	.align		4
        /*001c*/ 	.byte	0x03, 0x1b
        /*001e*/ 	.short	0x00ff


	//----- nvinfo : EIATTR_MERCURY_ISA_VERSION
	.align		4
        /*0020*/ 	.byte	0x03, 0x5f
        /*0022*/ 	.short	0x0101


	//----- nvinfo : EIATTR_EXIT_INSTR_OFFSETS
	.align		4
        /*0024*/ 	.byte	0x04, 0x1c
        /*0026*/ 	.short	(.L_424 - .L_423)


	//   ....[0]....
.L_423:
        /*0028*/ 	.word	0x00000010


	//----- nvinfo : EIATTR_MAX_THREADS
	.align		4
.L_424:
        /*002c*/ 	.byte	0x04, 0x05
        /*002e*/ 	.short	(.L_426 - .L_425)
.L_425:
        /*0030*/ 	.word	0x00000080
        /*0034*/ 	.word	0x00000001
        /*0038*/ 	.word	0x00000001


	//----- nvinfo : EIATTR_CBANK_PARAM_SIZE
	.align		4
.L_426:
        /*003c*/ 	.byte	0x03, 0x19
        /*003e*/ 	.short	0x0418


	//----- nvinfo : EIATTR_PARAM_CBANK
	.align		4
        /*0040*/ 	.byte	0x04, 0x0a
        /*0042*/ 	.short	(.L_428 - .L_427)
	.align		4
.L_427:
        /*0044*/ 	.word	index@(.nv.constant0._ZN7cutlass13device_kernelIN5flash19enable_sm80_to_sm89INS1_16FlashAttnFwdSm80INS1_25CollectiveMainloopFwdSm80ILi4ELi1ELb0EN4cute5tupleIJNS5_1CILi128EEENS7_ILi64EEES8_EEELi128ENS_10bfloat16_tEfNS_4arch4Sm80ELb1ELb0ELb1ELb1ELb1ELb0ELb1ELb0EEENS1_21CollectiveEpilogueFwdINS6_IJS8_S8_S9_EEENS6_IJNS7_ILi1EEESH_SH_EEESB_SD_Li128ELb1ELb1ELb0ELb0EEENS1_19SingleTileSchedulerILb1ELb0ELb1ELi128EEEEEEEEEvNT_6ParamsE)
        /*0048*/ 	.short	0x0210
        /*004a*/ 	.short	0x0418


	//----- nvinfo : EIATTR_SW_WAR
	.align		4
.L_428:
        /*004c*/ 	.byte	0x04, 0x36
        /*004e*/ 	.short	(.L_430 - .L_429)
.L_429:
        /*0050*/ 	.word	0x00000008
.L_430:


//--------------------- .nv.info._ZN7cutlass13device_kernelIN5flash19enable_sm80_to_sm89INS1_16FlashAttnFwdSm80INS1_25CollectiveMainloopFwdSm80ILi4ELi1ELb0EN4cute5tupleIJNS5_1CILi128EEENS7_ILi64EEES8_EEELi128ENS_10bfloat16_tEfNS_4arch4Sm80ELb1ELb0ELb1ELb1ELb1ELb1ELb1ELb0EEENS1_21CollectiveEpilogueFwdINS6_IJS8_S8_S9_EEENS6_IJNS7_ILi1EEESH_SH_EEESB_SD_Li128ELb1ELb1ELb0ELb0EEENS1_19SingleTileSchedulerILb1ELb0ELb1ELi128EEEEEEEEEvNT_6ParamsE --------------------------
	.section	.nv.info._ZN7cutlass13device_kernelIN5flash19enable_sm80_to_sm89INS1_16FlashAttnFwdSm80INS1_25CollectiveMainloopFwdSm80ILi4ELi1ELb0EN4cute5tupleIJNS5_1CILi128EEENS7_ILi64EEES8_EEELi128ENS_10bfloat16_tEfNS_4arch4Sm80ELb1ELb0ELb1ELb1ELb1ELb1ELb1ELb0EEENS1_21CollectiveEpilogueFwdINS6_IJS8_S8_S9_EEENS6_IJNS7_ILi1EEESH_SH_EEESB_SD_Li128ELb1ELb1ELb0ELb0EEENS1_19SingleTileSchedulerILb1ELb0ELb1ELi128EEEEEEEEEvNT_6ParamsE,"",@"SHT_CUDA_INFO"
	.sectionflags	@""
	.align	4


	//----- nvinfo : EIATTR_CUDA_API_VERSION
	.align		4
        /*0000*/ 	.byte	0x04, 0x37
        /*0002*/ 	.short	(.L_432 - .L_431)
.L_431:
        /*0004*/ 	.word	0x00000082


	//----- nvinfo : EIATTR_KPARAM_INFO
	.align		4
.L_432:
        /*0008*/ 	.byte	0x04, 0x17
        /*000a*/ 	.short	(.L_434 - .L_433)
.L_433:
        /*000c*/ 	.word	0x00000000
        /*0010*/ 	.short	0x0000
        /*0012*/ 	.short	0x0000
        /*0014*/ 	.byte	0x00, 0xf0, 0x61, 0x10


	//----- nvinfo : EIATTR_SPARSE_MMA_MASK
	.align		4
.L_434:
        /*0018*/ 	.byte	0x03, 0x50
        /*001a*/ 	.short	0x0000


	//----- nvinfo : EIATTR_MAXREG_COUNT
	.align		4
        /*001c*/ 	.byte	0x03, 0x1b
        /*001e*/ 	.short	0x00ff


	//----- nvinfo : EIATTR_MERCURY_ISA_VERSION
	.align		4
        /*0020*/ 	.byte	0x03, 0x5f
        /*0022*/ 	.short	0x0101


	//----- nvinfo : EIATTR_EXIT_INSTR_OFFSETS
	.align		4
        /*0024*/ 	.byte	0x04, 0x1c
        /*0026*/ 	.short	(.L_436 - .L_435)


	//   ....[0]....
.L_435:
        /*0028*/ 	.word	0x00000010


	//----- nvinfo : EIATTR_MAX_THREADS
	.align		4
.L_436:
        /*002c*/ 	.byte	0x04, 0x05
        /*002e*/ 	.short	(.L_438 - .L_437)
.L_437:
        /*0030*/ 	.word	0x00000080
        /*0034*/ 	.word	0x00000001
        /*0038*/ 	.word	0x00000001


	//----- nvinfo : EIATTR_CBANK_PARAM_SIZE
	.align		4
.L_438:
        /*003c*/ 	.byte	0x03, 0x19
        /*003e*/ 	.short	0x0418


	//----- nvinfo : EIATTR_PARAM_CBANK
	.align		4
        /*0040*/ 	.byte	0x04, 0x0a
        /*0042*/ 	.short	(.L_440 - .L_439)
	.align		4
.L_439:
        /*0044*/ 	.word	index@(.nv.constant0._ZN7cutlass13device_kernelIN5flash19enable_sm80_to_sm89INS1_16FlashAttnFwdSm80INS1_25CollectiveMainloopFwdSm80ILi4ELi1ELb0EN4cute5tupleIJNS5_1CILi128EEENS7_ILi64EEES8_EEELi128ENS_10bfloat16_tEfNS_4arch4Sm80ELb1ELb0ELb1ELb1ELb1ELb1ELb1ELb0EEENS1_21CollectiveEpilogueFwdINS6_IJS8_S8_S9_EEENS6_IJNS7_ILi1EEESH_SH_EEESB_SD_Li128ELb1ELb1ELb0ELb0EEENS1_19SingleTileSchedulerILb1ELb0ELb1ELi128EEEEEEEEEvNT_6ParamsE)
        /*0048*/ 	.short	0x0210
        /*004a*/ 	.short	0x0418


	//----- nvinfo : EIATTR_SW_WAR
	.align		4
.L_440:
        /*004c*/ 	.byte	0x04, 0x36
        /*004e*/ 	.short	(.L_442 - .L_441)
.L_441:
        /*0050*/ 	.word	0x00000008
.L_442:


//--------------------- .nv.info._ZN7cutlass13device_kernelIN5flash19enable_sm80_to_sm89INS1_16FlashAttnFwdSm80INS1_25CollectiveMainloopFwdSm80ILi8ELi1ELb1EN4cute5tupleIJNS5_1CILi128EEES8_S8_EEELi128ENS_10bfloat16_tEfNS_4arch4Sm80ELb0ELb0ELb0ELb0ELb1ELb0ELb1ELb0EEENS1_21CollectiveEpilogueFwdIS9_NS6_IJNS7_ILi1EEESF_SF_EEESA_SC_Li256ELb0ELb1ELb0ELb0EEENS1_19SingleTileSchedulerILb0ELb0ELb1ELi128EEEEEEEEEvNT_6ParamsE --------------------------
	.section	.nv.info._ZN7cutlass13device_kernelIN5flash19enable_sm80_to_sm89INS1_16FlashAttnFwdSm80INS1_25CollectiveMainloopFwdSm80ILi8ELi1ELb1EN4cute5tupleIJNS5_1CILi128EEES8_S8_EEELi128ENS_10bfloat16_tEfNS_4arch4Sm80ELb0ELb0ELb0ELb0ELb1ELb0ELb1ELb0EEENS1_21CollectiveEpilogueFwdIS9_NS6_IJNS7_ILi1EEESF_SF_EEESA_SC_Li256ELb0ELb1ELb0ELb0EEENS1_19SingleTileSchedulerILb0ELb0ELb1ELi128EEEEEEEEEvNT_6ParamsE,"",@"SHT_CUDA_INFO"
	.sectionflags	@""
	.align	4


	//----- nvinfo : EIATTR_CUDA_API_VERSION
	.align		4
        /*0000*/ 	.byte	0x04, 0x37
        /*0002*/ 	.short	(.L_444 - .L_443)
.L_443:
        /*0004*/ 	.word	0x00000082


	//----- nvinfo : EIATTR_KPARAM_INFO
	.align		4
.L_444:
        /*0008*/ 	.byte	0x04, 0x17
        /*000a*/ 	.short	(.L_446 - .L_445)
.L_445:
        /*000c*/ 	.word	0x00000000
        /*0010*/ 	.short	0x0000
        /*0012*/ 	.short	0x0000
        /*0014*/ 	.byte	0x00, 0xf0, 0x61, 0x10


	//----- nvinfo : EIATTR_SPARSE_MMA_MASK
	.align		4
.L_446:
        /*0018*/ 	.byte	0x03, 0x50
        /*001a*/ 	.short	0x0000


	//----- nvinfo : EIATTR_MAXREG_COUNT
	.align		4
        /*001c*/ 	.byte	0x03, 0x1b
        /*001e*/ 	.short	0x00ff


	//----- nvinfo : EIATTR_MERCURY_ISA_VERSION
	.align		4
        /*0020*/ 	.byte	0x03, 0x5f
        /*0022*/ 	.short	0x0101


	//----- nvinfo : EIATTR_EXIT_INSTR_OFFSETS
	.align		4
        /*0024*/ 	.byte	0x04, 0x1c
        /*0026*/ 	.short	(.L_448 - .L_447)


	//   ....[0]....
.L_447:
        /*0028*/ 	.word	0x00000010


	//----- nvinfo : EIATTR_MAX_THREADS
	.align		4
.L_448:
        /*002c*/ 	.byte	0x04, 0x05
        /*002e*/ 	.short	(.L_450 - .L_449)
.L_449:
        /*0030*/ 	.word	0x00000100
        /*0034*/ 	.word	0x00000001
        /*0038*/ 	.word	0x00000001


	//----- nvinfo : EIATTR_CBANK_PARAM_SIZE
	.align		4
.L_450:
        /*003c*/ 	.byte	0x03, 0x19
        /*003e*/ 	.short	0x0418


	//----- nvinfo : EIATTR_PARAM_CBANK
	.align		4
        /*0040*/ 	.byte	0x04, 0x0a
        /*0042*/ 	.short	(.L_452 - .L_451)
	.align		4
.L_451:
        /*0044*/ 	.word	index@(.nv.constant0._ZN7cutlass13device_kernelIN5flash19enable_sm80_to_sm89INS1_16FlashAttnFwdSm80INS1_25CollectiveMainloopFwdSm80ILi8ELi1ELb1EN4cute5tupleIJNS5_1CILi128EEES8_S8_EEELi128ENS_10bfloat16_tEfNS_4arch4Sm80ELb0ELb0ELb0ELb0ELb1ELb0ELb1ELb0EEENS1_21CollectiveEpilogueFwdIS9_NS6_IJNS7_ILi1EEESF_SF_EEESA_SC_Li256ELb0ELb1ELb0ELb0EEENS1_19SingleTileSchedulerILb0ELb0ELb1ELi128EEEEEEEEEvNT_6ParamsE)
        /*0048*/ 	.short	0x0210
        /*004a*/ 	.short	0x0418


	//----- nvinfo : EIATTR_SW_WAR
	.align		4
.L_452:
        /*004c*/ 	.byte	0x04, 0x36
        /*004e*/ 	.short	(.L_454 - .L_453)
.L_453:
        /*0050*/ 	.word	0x00000008
.L_454:


//--------------------- .nv.info._ZN7cutlass13device_kernelIN5flash19enable_sm80_to_sm89INS1_16FlashAttnFwdSm80INS1_25CollectiveMainloopFwdSm80ILi8ELi1ELb1EN4cute5tupleIJNS5_1CILi128EEES8_S8_EEELi128ENS_10bfloat16_tEfNS_4arch4Sm80ELb0ELb0ELb0ELb1ELb1ELb0ELb1ELb0EEENS1_21CollectiveEpilogueFwdIS9_NS6_IJNS7_ILi1EEESF_SF_EEESA_SC_Li256ELb1ELb1ELb0ELb0EEENS1_19SingleTileSchedulerILb1ELb0ELb1ELi128EEEEEEEEEvNT_6ParamsE --------------------------
	.section	.nv.info._ZN7cutlass13device_kernelIN5flash19enable_sm80_to_sm89INS1_16FlashAttnFwdSm80INS1_25CollectiveMainloopFwdSm80ILi8ELi1ELb1EN4cute5tupleIJNS5_1CILi128EEES8_S8_EEELi128ENS_10bfloat16_tEfNS_4arch4Sm80ELb0ELb0ELb0ELb1ELb1ELb0ELb1ELb0EEENS1_21CollectiveEpilogueFwdIS9_NS6_IJNS7_ILi1EEESF_SF_EEESA_SC_Li256ELb1ELb1ELb0ELb0EEENS1_19SingleTileSchedulerILb1ELb0ELb1ELi128EEEEEEEEEvNT_6ParamsE,"",@"SHT_CUDA_INFO"
	.sectionflags	@""
	.align	4


	//----- nvinfo : EIATTR_CUDA_API_VERSION
	.align		4
        /*0000*/ 	.byte	0x04, 0x37
        /*0002*/ 	.short	(.L_456 - .L_455)
.L_455:
        /*0004*/ 	.word	0x00000082


	//----- nvinfo : EIATTR_KPARAM_INFO
	.align		4
.L_456:
        /*0008*/ 	.byte	0x04, 0x17
        /*000a*/ 	.short	(.L_458 - .L_457)
.L_457:
        /*000c*/ 	.word	0x00000000
        /*0010*/ 	.short	0x0000
        /*0012*/ 	.short	0x0000
        /*0014*/ 	.byte	0x00, 0xf0, 0x61, 0x10


	//----- nvinfo : EIATTR_SPARSE_MMA_MASK
	.align		4
.L_458:
        /*0018*/ 	.byte	0x03, 0x50
        /*001a*/ 	.short	0x0000


	//----- nvinfo : EIATTR_MAXREG_COUNT
	.align		4
        /*001c*/ 	.byte	0x03, 0x1b
        /*001e*/ 	.short	0x00ff


	//----- nvinfo : EIATTR_MERCURY_ISA_VERSION
	.align		4
        /*0020*/ 	.byte	0x03, 0x5f
        /*0022*/ 	.short	0x0101


	//----- nvinfo : EIATTR_EXIT_INSTR_OFFSETS
	.align		4
        /*0024*/ 	.byte	0x04, 0x1c
        /*0026*/ 	.short	(.L_460 - .L_459)


	//   ....[0]....
.L_459:
        /*0028*/ 	.word	0x00000010


	//----- nvinfo : EIATTR_MAX_THREADS
	.align		4
.L_460:
        /*002c*/ 	.byte	0x04, 0x05
        /*002e*/ 	.short	(.L_462 - .L_461)
.L_461:
        /*0030*/ 	.word	0x00000100
        /*0034*/ 	.word	0x00000001
        /*0038*/ 	.word	0x00000001


	//----- nvinfo : EIATTR_CBANK_PARAM_SIZE
	.align		4
.L_462:
        /*003c*/ 	.byte	0x03, 0x19
        /*003e*/ 	.short	0x0418


	//----- nvinfo : EIATTR_PARAM_CBANK
	.align		4
        /*0040*/ 	.byte	0x04, 0x0a
        /*0042*/ 	.short	(.L_464 - .L_463)
	.align		4
.L_463:
        /*0044*/ 	.word	index@(.nv.constant0._ZN7cutlass13device_kernelIN5flash19enable_sm80_to_sm89INS1_16FlashAttnFwdSm80INS1_25CollectiveMainloopFwdSm80ILi8ELi1ELb1EN4cute5tupleIJNS5_1CILi128EEES8_S8_EEELi128ENS_10bfloat16_tEfNS_4arch4Sm80ELb0ELb0ELb0ELb1ELb1ELb0ELb1ELb0EEENS1_21CollectiveEpilogueFwdIS9_NS6_IJNS7_ILi1EEESF_SF_EEESA_SC_Li256ELb1ELb1ELb0ELb0EEENS1_19SingleTileSchedulerILb1ELb0ELb1ELi128EEEEEEEEEvNT_6ParamsE)
        /*0048*/ 	.short	0x0210
        /*004a*/ 	.short	0x0418


	//----- nvinfo : EIATTR_SW_WAR
	.align		4
.L_464:
        /*004c*/ 	.byte	0x04, 0x36
        /*004e*/ 	.short	(.L_466 - .L_465)
.L_465:
        /*0050*/ 	.word	0x00000008
.L_466:


//--------------------- .nv.info._ZN7cutlass13device_kernelIN5flash19enable_sm80_to_sm89INS1_16FlashAttnFwdSm80INS1_25CollectiveMainloopFwdSm80ILi8ELi1ELb1EN4cute5tupleIJNS5_1CILi128EEES8_S8_EEELi128ENS_10bfloat16_tEfNS_4arch4Sm80ELb0ELb0ELb0ELb1ELb1ELb1ELb1ELb0EEENS1_21CollectiveEpilogueFwdIS9_NS6_IJNS7_ILi1EEESF_SF_EEESA_SC_Li256ELb1ELb1ELb0ELb0EEENS1_19SingleTileSchedulerILb1ELb0ELb1ELi128EEEEEEEEEvNT_6ParamsE --------------------------
	.section	.nv.info._ZN7cutlass13device_kernelIN5flash19enable_sm80_to_sm89INS1_16FlashAttnFwdSm80INS1_25CollectiveMainloopFwdSm80ILi8ELi1ELb1EN4cute5tupleIJNS5_1CILi128EEES8_S8_EEELi128ENS_10bfloat16_tEfNS_4arch4Sm80ELb0ELb0ELb0ELb1ELb1ELb1ELb1ELb0EEENS1_21CollectiveEpilogueFwdIS9_NS6_IJNS7_ILi1EEESF_SF_EEESA_SC_Li256ELb1ELb1ELb0ELb0EEENS1_19SingleTileSchedulerILb1ELb0ELb1ELi128EEEEEEEEEvNT_6ParamsE,"",@"SHT_CUDA_INFO"
	.sectionflags	@""
	.align	4


	//----- nvinfo : EIATTR_CUDA_API_VERSION
	.align		4
        /*0000*/ 	.byte	0x04, 0x37
        /*0002*/ 	.short	(.L_468 - .L_467)
.L_467:
        /*0004*/ 	.word	0x00000082


	//----- nvinfo : EIATTR_KPARAM_INFO
	.align		4
.L_468:
        /*0008*/ 	.byte	0x04, 0x17
        /*000a*/ 	.short	(.L_470 - .L_469)
.L_469:
        /*000c*/ 	.word	0x00000000
        /*0010*/ 	.short	0x0000
        /*0012*/ 	.short	0x0000
        /*0014*/ 	.byte	0x00, 0xf0, 0x61, 0x10


	//----- nvinfo : EIATTR_SPARSE_MMA_MASK
	.align		4
.L_470:
        /*0018*/ 	.byte	0x03, 0x50
        /*001a*/ 	.short	0x0000


	//----- nvinfo : EIATTR_MAXREG_COUNT
	.align		4
        /*001c*/ 	.byte	0x03, 0x1b
        /*001e*/ 	.short	0x00ff


	//----- nvinfo : EIATTR_MERCURY_ISA_VERSION
	.align		4
        /*0020*/ 	.byte	0x03, 0x5f
        /*0022*/ 	.short	0x0101


	//----- nvinfo : EIATTR_EXIT_INSTR_OFFSETS
	.align		4
        /*0024*/ 	.byte	0x04, 0x1c
        /*0026*/ 	.short	(.L_472 - .L_471)


	//   ....[0]....
.L_471:
        /*0028*/ 	.word	0x00000010


	//----- nvinfo : EIATTR_MAX_THREADS
	.align		4
.L_472:
        /*002c*/ 	.byte	0x04, 0x05
        /*002e*/ 	.short	(.L_474 - .L_473)
.L_473:
        /*0030*/ 	.word	0x00000100
        /*0034*/ 	.word	0x00000001
        /*0038*/ 	.word	0x00000001


	//----- nvinfo : EIATTR_CBANK_PARAM_SIZE
	.align		4
.L_474:
        /*003c*/ 	.byte	0x03, 0x19
        /*003e*/ 	.short	0x0418


	//----- nvinfo : EIATTR_PARAM_CBANK
	.align		4
        /*0040*/ 	.byte	0x04, 0x0a
        /*0042*/ 	.short	(.L_476 - .L_475)
	.align		4
.L_475:
        /*0044*/ 	.word	index@(.nv.constant0._ZN7cutlass13device_kernelIN5flash19enable_sm80_to_sm89INS1_16FlashAttnFwdSm80INS1_25CollectiveMainloopFwdSm80ILi8ELi1ELb1EN4cute5tupleIJNS5_1CILi128EEES8_S8_EEELi128ENS_10bfloat16_tEfNS_4arch4Sm80ELb0ELb0ELb0ELb1ELb1ELb1ELb1ELb0EEENS1_21CollectiveEpilogueFwdIS9_NS6_IJNS7_ILi1EEESF_SF_EEESA_SC_Li256ELb1ELb1ELb0ELb0EEENS1_19SingleTileSchedulerILb1ELb0ELb1ELi128EEEEEEEEEvNT_6ParamsE)
        /*0048*/ 	.short	0x0210
        /*004a*/ 	.short	0x0418


	//----- nvinfo : EIATTR_SW_WAR
	.align		4
.L_476:
        /*004c*/ 	.byte	0x04, 0x36
        /*004e*/ 	.short	(.L_478 - .L_477)
.L_477:
        /*0050*/ 	.word	0x00000008
.L_478:


//--------------------- .nv.info._ZN7cutlass13device_kernelIN5flash19enable_sm80_to_sm89INS1_16FlashAttnFwdSm80INS1_25CollectiveMainloopFwdSm80ILi8ELi1ELb1EN4cute5tupleIJNS5_1CILi128EEENS7_ILi96EEES8_EEELi128ENS_10bfloat16_tEfNS_4arch4Sm80ELb0ELb1ELb0ELb0ELb1ELb0ELb1ELb0EEENS1_21CollectiveEpilogueFwdINS6_IJS8_S8_S9_EEENS6_IJNS7_ILi1EEESH_SH_EEESB_SD_Li256ELb0ELb1ELb0ELb0EEENS1_19SingleTileSchedulerILb0ELb0ELb1ELi128EEEEEEEEEvNT_6ParamsE --------------------------
	.section	.nv.info._ZN7cutlass13device_kernelIN5flash19enable_sm80_to_sm89INS1_16FlashAttnFwdSm80INS1_25CollectiveMainloopFwdSm80ILi8ELi1ELb1EN4cute5tupleIJNS5_1CILi128EEENS7_ILi96EEES8_EEELi128ENS_10bfloat16_tEfNS_4arch4Sm80ELb0ELb1ELb0ELb0ELb1ELb0ELb1ELb0EEENS1_21CollectiveEpilogueFwdINS6_IJS8_S8_S9_EEENS6_IJNS7_ILi1EEESH_SH_EEESB_SD_Li256ELb0ELb1ELb0ELb0EEENS1_19SingleTileSchedulerILb0ELb0ELb1ELi128EEEEEEEEEvNT_6ParamsE,"",@"SHT_CUDA_INFO"
	.sectionflags	@""
	.align	4


	//----- nvinfo : EIATTR_CUDA_API_VERSION
	.align		4
        /*0000*/ 	.byte	0x04, 0x37
        /*0002*/ 	.short	(.L_480 - .L_479)
.L_479:
        /*0004*/ 	.word	0x00000082


	//----- nvinfo : EIATTR_KPARAM_INFO
	.align		4
.L_480:
        /*0008*/ 	.byte	0x04, 0x17
        /*000a*/ 	.short	(.L_482 - .L_481)
.L_481:
        /*000c*/ 	.word	0x00000000
        /*0010*/ 	.short	0x0000
        /*0012*/ 	.short	0x0000
        /*0014*/ 	.byte	0x00, 0xf0, 0x61, 0x10


	//----- nvinfo : EIATTR_SPARSE_MMA_MASK
	.align		4
.L_482:
        /*0018*/ 	.byte	0x03, 0x50
        /*001a*/ 	.short	0x0000


	//----- nvinfo : EIATTR_MAXREG_COUNT
	.align		4
        /*001c*/ 	.byte	0x03, 0x1b
        /*001e*/ 	.short	0x00ff


	//----- nvinfo : EIATTR_MERCURY_ISA_VERSION
	.align		4
        /*0020*/ 	.byte	0x03, 0x5f
        /*0022*/ 	.short	0x0101


	//----- nvinfo : EIATTR_EXIT_INSTR_OFFSETS
	.align		4
        /*0024*/ 	.byte	0x04, 0x1c
        /*0026*/ 	.short	(.L_484 - .L_483)


	//   ....[0]....
.L_483:
        /*0028*/ 	.word	0x00000010


	//----- nvinfo : EIATTR_MAX_THREADS
	.align		4
.L_484:
        /*002c*/ 	.byte	0x04, 0x05
        /*002e*/ 	.short	(.L_486 - .L_485)
.L_485:
        /*0030*/ 	.word	0x00000100
        /*0034*/ 	.word	0x00000001
        /*0038*/ 	.word	0x00000001


	//----- nvinfo : EIATTR_CBANK_PARAM_SIZE
	.align		4
.L_486:
        /*003c*/ 	.byte	0x03, 0x19
        /*003e*/ 	.short	0x0418


	//----- nvinfo : EIATTR_PARAM_CBANK
	.align		4
        /*0040*/ 	.byte	0x04, 0x0a
        /*0042*/ 	.short	(.L_488 - .L_487)
	.align		4
.L_487:
        /*0044*/ 	.word	index@(.nv.constant0._ZN7cutlass13device_kernelIN5flash19enable_sm80_to_sm89INS1_16FlashAttnFwdSm80INS1_25CollectiveMainloopFwdSm80ILi8ELi1ELb1EN4cute5tupleIJNS5_1CILi128EEENS7_ILi96EEES8_EEELi128ENS_10bfloat16_tEfNS_4arch4Sm80ELb0ELb1ELb0ELb0ELb1ELb0ELb1ELb0EEENS1_21CollectiveEpilogueFwdINS6_IJS8_S8_S9_EEENS6_IJNS7_ILi1EEESH_SH_EEESB_SD_Li256ELb0ELb1ELb0ELb0EEENS1_19SingleTileSchedulerILb0ELb0ELb1ELi128EEEEEEEEEvNT_6ParamsE)
        /*0048*/ 	.short	0x0210
        /*004a*/ 	.short	0x0418


	//----- nvinfo : EIATTR_SW_WAR
	.align		4
.L_488:
        /*004c*/ 	.byte	0x04, 0x36
        /*004e*/ 	.short	(.L_490 - .L_489)
.L_489:
        /*0050*/ 	.word	0x00000008
.L_490:


//--------------------- .nv.info._ZN7cutlass13device_kernelIN5flash19enable_sm80_to_sm89INS1_16FlashAttnFwdSm80INS1_25CollectiveMainloopFwdSm80ILi8ELi1ELb1EN4cute5tupleIJNS5_1CILi128EEENS7_ILi96EEES8_EEELi128ENS_10bfloat16_tEfNS_4arch4Sm80ELb0ELb1ELb0ELb1ELb1ELb0ELb1ELb0EEENS1_21CollectiveEpilogueFwdINS6_IJS8_S8_S9_EEENS6_IJNS7_ILi1EEESH_SH_EEESB_SD_Li256ELb1ELb1ELb0ELb0EEENS1_19SingleTileSchedulerILb1ELb0ELb1ELi128EEEEEEEEEvNT_6ParamsE --------------------------
	.section	.nv.info._ZN7cutlass13device_kernelIN5flash19enable_sm80_to_sm89INS1_16FlashAttnFwdSm80INS1_25CollectiveMainloopFwdSm80ILi8ELi1ELb1EN4cute5tupleIJNS5_1CILi128EEENS7_ILi96EEES8_EEELi128ENS_10bfloat16_tEfNS_4arch4Sm80ELb0ELb1ELb0ELb1ELb1ELb0ELb1ELb0EEENS1_21CollectiveEpilogueFwdINS6_IJS8_S8_S9_EEENS6_IJNS7_ILi1EEESH_SH_EEESB_SD_Li256ELb1ELb1ELb0ELb0EEENS1_19SingleTileSchedulerILb1ELb0ELb1ELi128EEEEEEEEEvNT_6ParamsE,"",@"SHT_CUDA_INFO"
	.sectionflags	@""
	.align	4


	//----- nvinfo : EIATTR_CUDA_API_VERSION
	.align		4
        /*0000*/ 	.byte	0x04, 0x37
        /*0002*/ 	.short	(.L_492 - .L_491)
.L_491:
        /*0004*/ 	.word	0x00000082


	//----- nvinfo : EIATTR_KPARAM_INFO
	.align		4
.L_492:
        /*0008*/ 	.byte	0x04, 0x17
        /*000a*/ 	.short	(.L_494 - .L_493)
.L_493:
        /*000c*/ 	.word	0x00000000
        /*0010*/ 	.short	0x0000
        /*0012*/ 	.short	0x0000
        /*0014*/ 	.byte	0x00, 0xf0, 0x61, 0x10


	//----- nvinfo : EIATTR_SPARSE_MMA_MASK
	.align		4
.L_494:
        /*0018*/ 	.byte	0x03, 0x50
        /*001a*/ 	.short	0x0000


	//----- nvinfo : EIATTR_MAXREG_COUNT
	.align		4
        /*001c*/ 	.byte	0x03, 0x1b
        /*001e*/ 	.short	0x00ff


	//----- nvinfo : EIATTR_MERCURY_ISA_VERSION
	.align		4
        /*0020*/ 	.byte	0x03, 0x5f
        /*0022*/ 	.short	0x0101


	//----- nvinfo : EIATTR_EXIT_INSTR_OFFSETS
	.align		4
        /*0024*/ 	.byte	0x04, 0x1c
        /*0026*/ 	.short	(.L_496 - .L_495)


	//   ....[0]....
.L_495:
        /*0028*/ 	.word	0x00000010


	//----- nvinfo : EIATTR_MAX_THREADS
	.align		4
.L_496:
        /*002c*/ 	.byte	0x04, 0x05
        /*002e*/ 	.short	(.L_498 - .L_497)
.L_497:
        /*0030*/ 	.word	0x00000100
        /*0034*/ 	.word	0x00000001
        /*0038*/ 	.word	0x00000001


	//----- nvinfo : EIATTR_CBANK_PARAM_SIZE
	.align		4
.L_498:
        /*003c*/ 	.byte	0x03, 0x19
        /*003e*/ 	.short	0x0418


	//----- nvinfo : EIATTR_PARAM_CBANK
	.align		4
        /*0040*/ 	.byte	0x04, 0x0a
        /*0042*/ 	.short	(.L_500 - .L_499)
	.align		4
.L_499:
        /*0044*/ 	.word	index@(.nv.constant0._ZN7cutlass13device_kernelIN5flash19enable_sm80_to_sm89INS1_16FlashAttnFwdSm80INS1_25CollectiveMainloopFwdSm80ILi8ELi1ELb1EN4cute5tupleIJNS5_1CILi128EEENS7_ILi96EEES8_EEELi128ENS_10bfloat16_tEfNS_4arch4Sm80ELb0ELb1ELb0ELb1ELb1ELb0ELb1ELb0EEENS1_21CollectiveEpilogueFwdINS6_IJS8_S8_S9_EEENS6_IJNS7_ILi1EEESH_SH_EEESB_SD_Li256ELb1ELb1ELb0ELb0EEENS1_19SingleTileSchedulerILb1ELb0ELb1ELi128EEEEEEEEEvNT_6ParamsE)
        /*0048*/ 	.short	0x0210
        /*004a*/ 	.short	0x0418


	//----- nvinfo : EIATTR_SW_WAR
	.align		4
.L_500:
        /*004c*/ 	.byte	0x04, 0x36
        /*004e*/ 	.short	(.L_502 - .L_501)
.L_501:
        /*0050*/ 	.word	0x00000008
.L_502:


//--------------------- .nv.info._ZN7cutlass13device_kernelIN5flash19enable_sm80_to_sm89INS1_16FlashAttnFwdSm80INS1_25CollectiveMainloopFwdSm80ILi8ELi1ELb1EN4cute5tupleIJNS5_1CILi128EEENS7_ILi96EEES8_EEELi128ENS_10bfloat16_tEfNS_4arch4Sm80ELb0ELb1ELb0ELb1ELb1ELb1ELb1ELb0EEENS1_21CollectiveEpilogueFwdINS6_IJS8_S8_S9_EEENS6_IJNS7_ILi1EEESH_SH_EEESB_SD_Li256ELb1ELb1ELb0ELb0EEENS1_19SingleTileSchedulerILb1ELb0ELb1ELi128EEEEEEEEEvNT_6ParamsE --------------------------
	.section	.nv.info._ZN7cutlass13device_kernelIN5flash19enable_sm80_to_sm89INS1_16FlashAttnFwdSm80INS1_25CollectiveMainloopFwdSm80ILi8ELi1ELb1EN4cute5tupleIJNS5_1CILi128EEENS7_ILi96EEES8_EEELi128ENS_10bfloat16_tEfNS_4arch4Sm80ELb0ELb1ELb0ELb1ELb1ELb1ELb1ELb0EEENS1_21CollectiveEpilogueFwdINS6_IJS8_S8_S9_EEENS6_IJNS7_ILi1EEESH_SH_EEESB_SD_Li256ELb1ELb1ELb0ELb0EEENS1_19SingleTileSchedulerILb1ELb0ELb1ELi128EEEEEEEEEvNT_6ParamsE,"",@"SHT_CUDA_INFO"
	.sectionflags	@""
	.align	4


	//----- nvinfo : EIATTR_CUDA_API_VERSION
	.align		4
        /*0000*/ 	.byte	0x04, 0x37
        /*0002*/ 	.short	(.L_504 - .L_503)
.L_503:
        /*0004*/ 	.word	0x00000082


	//----- nvinfo : EIATTR_KPARAM_INFO
	.align		4
.L_504:
        /*0008*/ 	.byte	0x04, 0x17
        /*000a*/ 	.short	(.L_506 - .L_505)
.L_505:
        /*000c*/ 	.word	0x00000000
        /*0010*/ 	.short	0x0000
        /*0012*/ 	.short	0x0000
        /*0014*/ 	.byte	0x00, 0xf0, 0x61, 0x10


	//----- nvinfo : EIATTR_SPARSE_MMA_MASK
	.align		4
.L_506:
        /*0018*/ 	.byte	0x03, 0x50
        /*001a*/ 	.short	0x0000


	//----- nvinfo : EIATTR_MAXREG_COUNT
	.align		4
        /*001c*/ 	.byte	0x03, 0x1b
        /*001e*/ 	.short	0x00ff


	//----- nvinfo : EIATTR_MERCURY_ISA_VERSION
	.align		4
        /*0020*/ 	.byte	0x03, 0x5f
        /*0022*/ 	.short	0x0101


	//----- nvinfo : EIATTR_EXIT_INSTR_OFFSETS
	.align		4
        /*0024*/ 	.byte	0x04, 0x1c
        /*0026*/ 	.short	(.L_508 - .L_507)


	//   ....[0]....
.L_507:
        /*0028*/ 	.word	0x00000010


	//----- nvinfo : EIATTR_MAX_THREADS
	.align		4
.L_508:
        /*002c*/ 	.byte	0x04, 0x05
        /*002e*/ 	.short	(.L_510 - .L_509)
.L_509:
        /*0030*/ 	.word	0x00000100
        /*0034*/ 	.word	0x00000001
        /*0038*/ 	.word	0x00000001


	//----- nvinfo : EIATTR_CBANK_PARAM_SIZE
	.align		4
.L_510:
        /*003c*/ 	.byte	0x03, 0x19
        /*003e*/ 	.short	0x0418


	//----- nvinfo : EIATTR_PARAM_CBANK
	.align		4
        /*0040*/ 	.byte	0x04, 0x0a
        /*0042*/ 	.short	(.L_512 - .L_511)
	.align		4
.L_511:
        /*0044*/ 	.word	index@(.nv.constant0._ZN7cutlass13device_kernelIN5flash19enable_sm80_to_sm89INS1_16FlashAttnFwdSm80INS1_25CollectiveMainloopFwdSm80ILi8ELi1ELb1EN4cute5tupleIJNS5_1CILi128EEENS7_ILi96EEES8_EEELi128ENS_10bfloat16_tEfNS_4arch4Sm80ELb0ELb1ELb0ELb1ELb1ELb1ELb1ELb0EEENS1_21CollectiveEpilogueFwdINS6_IJS8_S8_S9_EEENS6_IJNS7_ILi1EEESH_SH_EEESB_SD_Li256ELb1ELb1ELb0ELb0EEENS1_19SingleTileSchedulerILb1ELb0ELb1ELi128EEEEEEEEEvNT_6ParamsE)
        /*0048*/ 	.short	0x0210
        /*004a*/ 	.short	0x0418


	//----- nvinfo : EIATTR_SW_WAR
	.align		4
.L_512:
        /*004c*/ 	.byte	0x04, 0x36
        /*004e*/ 	.short	(.L_514 - .L_513)
.L_513:
        /*0050*/ 	.word	0x00000008
.L_514:


//--------------------- .nv.info._ZN7cutlass13device_kernelIN5flash19enable_sm80_to_sm89INS1_16FlashAttnFwdSm80INS1_25CollectiveMainloopFwdSm80ILi8ELi1ELb1EN4cute5tupleIJNS5_1CILi128EEES8_S8_EEELi128ENS_10bfloat16_tEfNS_4arch4Sm80ELb1ELb0ELb0ELb0ELb1ELb0ELb1ELb0EEENS1_21CollectiveEpilogueFwdIS9_NS6_IJNS7_ILi1EEESF_SF_EEESA_SC_Li256ELb0ELb1ELb0ELb0EEENS1_30DynamicPersistentTileSchedulerILi256ELi256ELb0ELb1ELb0EEEEEEEEEvNT_6ParamsE --------------------------
	.section	.nv.info._ZN7cutlass13device_kernelIN5flash19enable_sm80_to_sm89INS1_16FlashAttnFwdSm80INS1_25CollectiveMainloopFwdSm80ILi8ELi1ELb1EN4cute5tupleIJNS5_1CILi128EEES8_S8_EEELi128ENS_10bfloat16_tEfNS_4arch4Sm80ELb1ELb0ELb0ELb0ELb1ELb0ELb1ELb0EEENS1_21CollectiveEpilogueFwdIS9_NS6_IJNS7_ILi1EEESF_SF_EEESA_SC_Li256ELb0ELb1ELb0ELb0EEENS1_30DynamicPersistentTileSchedulerILi256ELi256ELb0ELb1ELb0EEEEEEEEEvNT_6ParamsE,"",@"SHT_CUDA_INFO"
	.sectionflags	@""
	.align	4


	//----- nvinfo : EIATTR_CUDA_API_VERSION
	.align		4
        /*0000*/ 	.byte	0x04, 0x37
        /*0002*/ 	.short	(.L_516 - .L_515)
.L_515:
        /*0004*/ 	.word	0x00000082


	//----- nvinfo : EIATTR_KPARAM_INFO
	.align		4
.L_516:
        /*0008*/ 	.byte	0x04, 0x17
        /*000a*/ 	.short	(.L_518 - .L_517)
.L_517:
        /*000c*/ 	.word	0x00000000
        /*0010*/ 	.short	0x0000
        /*0012*/ 	.short	0x0000
        /*0014*/ 	.byte	0x00, 0xf0, 0xa1, 0x10


	//----- nvinfo : EIATTR_SPARSE_MMA_MASK
	.align		4
.L_518:
        /*0018*/ 	.byte	0x03, 0x50
        /*001a*/ 	.short	0x0000


	//----- nvinfo : EIATTR_MAXREG_COUNT
	.align		4
        /*001c*/ 	.byte	0x03, 0x1b
        /*001e*/ 	.short	0x00ff


	//----- nvinfo : EIATTR_MERCURY_ISA_VERSION
	.align		4
        /*0020*/ 	.byte	0x03, 0x5f
        /*0022*/ 	.short	0x0101


	//----- nvinfo : EIATTR_EXIT_INSTR_OFFSETS
	.align		4
        /*0024*/ 	.byte	0x04, 0x1c
        /*0026*/ 	.short	(.L_520 - .L_519)


	//   ....[0]....
.L_519:
        /*0028*/ 	.word	0x00000010


	//----- nvinfo : EIATTR_MAX_THREADS
	.align		4
.L_520:
        /*002c*/ 	.byte	0x04, 0x05
        /*002e*/ 	.short	(.L_522 - .L_521)
.L_521:
        /*0030*/ 	.word	0x00000100
        /*0034*/ 	.word	0x00000001
        /*0038*/ 	.word	0x00000001


	//----- nvinfo : EIATTR_CBANK_PARAM_SIZE
	.align		4
.L_522:
        /*003c*/ 	.byte	0x03, 0x19
        /*003e*/ 	.short	0x0428


	//----- nvinfo : EIATTR_PARAM_CBANK
	.align		4
        /*0040*/ 	.byte	0x04, 0x0a
        /*0042*/ 	.short	(.L_524 - .L_523)
	.align		4
.L_523:
        /*0044*/ 	.word	index@(.nv.constant0._ZN7cutlass13device_kernelIN5flash19enable_sm80_to_sm89INS1_16FlashAttnFwdSm80INS1_25CollectiveMainloopFwdSm80ILi8ELi1ELb1EN4cute5tupleIJNS5_1CILi128EEES8_S8_EEELi128ENS_10bfloat16_tEfNS_4arch4Sm80ELb1ELb0ELb0ELb0ELb1ELb0ELb1ELb0EEENS1_21CollectiveEpilogueFwdIS9_NS6_IJNS7_ILi1EEESF_SF_EEESA_SC_Li256ELb0ELb1ELb0ELb0EEENS1_30DynamicPersistentTileSchedulerILi256ELi256ELb0ELb1ELb0EEEEEEEEEvNT_6ParamsE)
        /*0048*/ 	.short	0x0210
        /*004a*/ 	.short	0x0428


	//----- nvinfo : EIATTR_SW_WAR
	.align		4
.L_524:
        /*004c*/ 	.byte	0x04, 0x36
        /*004e*/ 	.short	(.L_526 - .L_525)
.L_525:
        /*0050*/ 	.word	0x00000008
.L_526:


//--------------------- .nv.info._ZN7cutlass13device_kernelIN5flash19enable_sm80_to_sm89INS1_16FlashAttnFwdSm80INS1_25CollectiveMainloopFwdSm80ILi8ELi1ELb1EN4cute5tupleIJNS5_1CILi128EEES8_S8_EEELi128ENS_10bfloat16_tEfNS_4arch4Sm80ELb1ELb0ELb0ELb1ELb1ELb0ELb1ELb0EEENS1_21CollectiveEpilogueFwdIS9_NS6_IJNS7_ILi1EEESF_SF_EEESA_SC_Li256ELb1ELb1ELb0ELb0EEENS1_19SingleTileSchedulerILb1ELb0ELb1ELi128EEEEEEEEEvNT_6ParamsE --------------------------
	.section	.nv.info._ZN7cutlass13device_kernelIN5flash19enable_sm80_to_sm89INS1_16FlashAttnFwdSm80INS1_25CollectiveMainloopFwdSm80ILi8ELi1ELb1EN4cute5tupleIJNS5_1CILi128EEES8_S8_EEELi128ENS_10bfloat16_tEfNS_4arch4Sm80ELb1ELb0ELb0ELb1ELb1ELb0ELb1ELb0EEENS1_21CollectiveEpilogueFwdIS9_NS6_IJNS7_ILi1EEESF_SF_EEESA_SC_Li256ELb1ELb1ELb0ELb0EEENS1_19SingleTileSchedulerILb1ELb0ELb1ELi128EEEEEEEEEvNT_6ParamsE,"",@"SHT_CUDA_INFO"
	.sectionflags	@""
	.align	4


	//----- nvinfo : EIATTR_CUDA_API_VERSION
	.align		4
        /*0000*/ 	.byte	0x04, 0x37
        /*0002*/ 	.short	(.L_528 - .L_527)
.L_527:
        /*0004*/ 	.word	0x00000082


	//----- nvinfo : EIATTR_KPARAM_INFO
	.align		4
.L_528:
        /*0008*/ 	.byte	0x04, 0x17
        /*000a*/ 	.short	(.L_530 - .L_529)
.L_529:
        /*000c*/ 	.word	0x00000000
        /*0010*/ 	.short	0x0000
        /*0012*/ 	.short	0x0000
        /*0014*/ 	.byte	0x00, 0xf0, 0x61, 0x10


	//----- nvinfo : EIATTR_SPARSE_MMA_MASK
	.align		4
.L_530:
        /*0018*/ 	.byte	0x03, 0x50
        /*001a*/ 	.short	0x0000


	//----- nvinfo : EIATTR_MAXREG_COUNT
	.align		4
        /*001c*/ 	.byte	0x03, 0x1b
        /*001e*/ 	.short	0x00ff


	//----- nvinfo : EIATTR_MERCURY_ISA_VERSION
	.align		4
        /*0020*/ 	.byte	0x03, 0x5f
        /*0022*/ 	.short	0x0101


	//----- nvinfo : EIATTR_EXIT_INSTR_OFFSETS
	.align		4
        /*0024*/ 	.byte	0x04, 0x1c
        /*0026*/ 	.short	(.L_532 - .L_531)


	//   ....[0]....
.L_531:
        /*0028*/ 	.word	0x00000010


	//----- nvinfo : EIATTR_MAX_THREADS
	.align		4
.L_532:
        /*002c*/ 	.byte	0x04, 0x05
        /*002e*/ 	.short	(.L_534 - .L_533)
.L_533:
        /*0030*/ 	.word	0x00000100
        /*0034*/ 	.word	0x00000001
        /*0038*/ 	.word	0x00000001


	//----- nvinfo : EIATTR_CBANK_PARAM_SIZE
	.align		4
.L_534:
        /*003c*/ 	.byte	0x03, 0x19
        /*003e*/ 	.short	0x0418


	//----- nvinfo : EIATTR_PARAM_CBANK
	.align		4
        /*0040*/ 	.byte	0x04, 0x0a
        /*0042*/ 	.short	(.L_536 - .L_535)
	.align		4
.L_535:
        /*0044*/ 	.word	index@(.nv.constant0._ZN7cutlass13device_kernelIN5flash19enable_sm80_to_sm89INS1_16FlashAttnFwdSm80INS1_25CollectiveMainloopFwdSm80ILi8ELi1ELb1EN4cute5tupleIJNS5_1CILi128EEES8_S8_EEELi128ENS_10bfloat16_tEfNS_4arch4Sm80ELb1ELb0ELb0ELb1ELb1ELb0ELb1ELb0EEENS1_21CollectiveEpilogueFwdIS9_NS6_IJNS7_ILi1EEESF_SF_EEESA_SC_Li256ELb1ELb1ELb0ELb0EEENS1_19SingleTileSchedulerILb1ELb0ELb1ELi128EEEEEEEEEvNT_6ParamsE)
        /*0048*/ 	.short	0x0210
        /*004a*/ 	.short	0x0418


	//----- nvinfo : EIATTR_SW_WAR
	.align		4
.L_536:
        /*004c*/ 	.byte	0x04, 0x36
        /*004e*/ 	.short	(.L_538 - .L_537)
.L_537:
        /*0050*/ 	.word	0x00000008
.L_538:


//--------------------- .nv.info._ZN7cutlass13device_kernelIN5flash19enable_sm80_to_sm89INS1_16FlashAttnFwdSm80INS1_25CollectiveMainloopFwdSm80ILi8ELi1ELb1EN4cute5tupleIJNS5_1CILi128EEES8_S8_EEELi128ENS_10bfloat16_tEfNS_4arch4Sm80ELb1ELb0ELb0ELb1ELb1ELb1ELb1ELb0EEENS1_21CollectiveEpilogueFwdIS9_NS6_IJNS7_ILi1EEESF_SF_EEESA_SC_Li256ELb1ELb1ELb0ELb0EEENS1_19SingleTileSchedulerILb1ELb0ELb1ELi128EEEEEEEEEvNT_6ParamsE --------------------------
	.section	.nv.info._ZN7cutlass13device_kernelIN5flash19enable_sm80_to_sm89INS1_16FlashAttnFwdSm80INS1_25CollectiveMainloopFwdSm80ILi8ELi1ELb1EN4cute5tupleIJNS5_1CILi128EEES8_S8_EEELi128ENS_10bfloat16_tEfNS_4arch4Sm80ELb1ELb0ELb0ELb1ELb1ELb1ELb1ELb0EEENS1_21CollectiveEpilogueFwdIS9_NS6_IJNS7_ILi1EEESF_SF_EEESA_SC_Li256ELb1ELb1ELb0ELb0EEENS1_19SingleTileSchedulerILb1ELb0ELb1ELi128EEEEEEEEEvNT_6ParamsE,"",@"SHT_CUDA_INFO"
	.sectionflags	@""
	.align	4


	//----- nvinfo : EIATTR_CUDA_API_VERSION
	.align		4
        /*0000*/ 	.byte	0x04, 0x37
        /*0002*/ 	.short	(.L_540 - .L_539)
.L_539:
        /*0004*/ 	.word	0x00000082


	//----- nvinfo : EIATTR_KPARAM_INFO
	.align		4
.L_540:
        /*0008*/ 	.byte	0x04, 0x17
        /*000a*/ 	.short	(.L_542 - .L_541)
.L_541:
        /*000c*/ 	.word	0x00000000
        /*0010*/ 	.short	0x0000
        /*0012*/ 	.short	0x0000
        /*0014*/ 	.byte	0x00, 0xf0, 0x61, 0x10


	//----- nvinfo : EIATTR_SPARSE_MMA_MASK
	.align		4
.L_542:
        /*0018*/ 	.byte	0x03, 0x50
        /*001a*/ 	.short	0x0000


	//----- nvinfo : EIATTR_MAXREG_COUNT
	.align		4
        /*001c*/ 	.byte	0x03, 0x1b
        /*001e*/ 	.short	0x00ff


	//----- nvinfo : EIATTR_MERCURY_ISA_VERSION
	.align		4
        /*0020*/ 	.byte	0x03, 0x5f
        /*0022*/ 	.short	0x0101


	//----- nvinfo : EIATTR_EXIT_INSTR_OFFSETS
	.align		4
        /*0024*/ 	.byte	0x04, 0x1c
        /*0026*/ 	.short	(.L_544 - .L_543)


	//   ....[0]....
.L_543:
        /*0028*/ 	.word	0x00000010


	//----- nvinfo : EIATTR_MAX_THREADS
	.align		4
.L_544:
        /*002c*/ 	.byte	0x04, 0x05
        /*002e*/ 	.short	(.L_546 - .L_545)
.L_545:
        /*0030*/ 	.word	0x00000100
        /*0034*/ 	.word	0x00000001
        /*0038*/ 	.word	0x00000001


	//----- nvinfo : EIATTR_CBANK_PARAM_SIZE
	.align		4
.L_546:
        /*003c*/ 	.byte	0x03, 0x19
        /*003e*/ 	.short	0x0418


	//----- nvinfo : EIATTR_PARAM_CBANK
	.align		4
        /*0040*/ 	.byte	0x04, 0x0a
        /*0042*/ 	.short	(.L_548 - .L_547)
	.align		4
.L_547:
        /*0044*/ 	.word	index@(.nv.constant0._ZN7cutlass13device_kernelIN5flash19enable_sm80_to_sm89INS1_16FlashAttnFwdSm80INS1_25CollectiveMainloopFwdSm80ILi8ELi1ELb1EN4cute5tupleIJNS5_1CILi128EEES8_S8_EEELi128ENS_10bfloat16_tEfNS_4arch4Sm80ELb1ELb0ELb0ELb1ELb1ELb1ELb1ELb0EEENS1_21CollectiveEpilogueFwdIS9_NS6_IJNS7_ILi1EEESF_SF_EEESA_SC_Li256ELb1ELb1ELb0ELb0EEENS1_19SingleTileSchedulerILb1ELb0ELb1ELi128EEEEEEEEEvNT_6ParamsE)
        /*0048*/ 	.short	0x0210
        /*004a*/ 	.short	0x0418


	//----- nvinfo : EIATTR_SW_WAR
	.align		4
.L_548:
        /*004c*/ 	.byte	0x04, 0x36
        /*004e*/ 	.short	(.L_550 - .L_549)
.L_549:
        /*0050*/ 	.word	0x00000008
.L_550:


//--------------------- .nv.info._ZN7cutlass13device_kernelIN5flash19enable_sm80_to_sm89INS1_16FlashAttnFwdSm80INS1_25CollectiveMainloopFwdSm80ILi4ELi1ELb0EN4cute5tupleIJNS5_1CILi128EEENS7_ILi64EEES8_EEELi128ENS_10bfloat16_tEfNS_4arch4Sm80ELb0ELb0ELb0ELb0ELb1ELb0ELb1ELb0EEENS1_21CollectiveEpilogueFwdINS6_IJS8_S8_S9_EEENS6_IJNS7_ILi1EEESH_SH_EEESB_SD_Li128ELb0ELb1ELb0ELb0EEENS1_19SingleTileSchedulerILb0ELb0ELb1ELi128EEEEEEEEEvNT_6ParamsE --------------------------
	.section	.nv.info._ZN7cutlass13device_kernelIN5flash19enable_sm80_to_sm89INS1_16FlashAttnFwdSm80INS1_25CollectiveMainloopFwdSm80ILi4ELi1ELb0EN4cute5tupleIJNS5_1CILi128EEENS7_ILi64EEES8_EEELi128ENS_10bfloat16_tEfNS_4arch4Sm80ELb0ELb0ELb0ELb0ELb1ELb0ELb1ELb0EEENS1_21CollectiveEpilogueFwdINS6_IJS8_S8_S9_EEENS6_IJNS7_ILi1EEESH_SH_EEESB_SD_Li128ELb0ELb1ELb0ELb0EEENS1_19SingleTileSchedulerILb0ELb0ELb1ELi128EEEEEEEEEvNT_6ParamsE,"",@"SHT_CUDA_INFO"
	.sectionflags	@""
	.align	4


	//----- nvinfo : EIATTR_CUDA_API_VERSION
	.align		4
        /*0000*/ 	.byte	0x04, 0x37
        /*0002*/ 	.short	(.L_552 - .L_551)
.L_551:
        /*0004*/ 	.word	0x00000082


	//----- nvinfo : EIATTR_KPARAM_INFO
	.align		4
.L_552:
        /*0008*/ 	.byte	0x04, 0x17
        /*000a*/ 	.short	(.L_554 - .L_553)
.L_553:
        /*000c*/ 	.word	0x00000000
        /*0010*/ 	.short	0x0000
        /*0012*/ 	.short	0x0000
        /*0014*/ 	.byte	0x00, 0xf0, 0x61, 0x10


	//----- nvinfo : EIATTR_SPARSE_MMA_MASK
	.align		4
.L_554:
        /*0018*/ 	.byte	0x03, 0x50
        /*001a*/ 	.short	0x0000


	//----- nvinfo : EIATTR_MAXREG_COUNT
	.align		4
        /*001c*/ 	.byte	0x03, 0x1b
        /*001e*/ 	.short	0x00ff


	//----- nvinfo : EIATTR_MERCURY_ISA_VERSION
	.align		4
        /*0020*/ 	.byte	0x03, 0x5f
        /*0022*/ 	.short	0x0101


	//----- nvinfo : EIATTR_EXIT_INSTR_OFFSETS
	.align		4
        /*0024*/ 	.byte	0x04, 0x1c
        /*0026*/ 	.short	(.L_556 - .L_555)


	//   ....[0]....
.L_555:
        /*0028*/ 	.word	0x00000010


	//----- nvinfo : EIATTR_MAX_THREADS
	.align		4
.L_556:
        /*002c*/ 	.byte	0x04, 0x05
        /*002e*/ 	.short	(.L_558 - .L_557)
.L_557:
        /*0030*/ 	.word	0x00000080
        /*0034*/ 	.word	0x00000001
        /*0038*/ 	.word	0x00000001


	//----- nvinfo : EIATTR_CBANK_PARAM_SIZE
	.align		4
.L_558:
        /*003c*/ 	.byte	0x03, 0x19
        /*003e*/ 	.short	0x0418


	//----- nvinfo : EIATTR_PARAM_CBANK
	.align		4
        /*0040*/ 	.byte	0x04, 0x0a
        /*0042*/ 	.short	(.L_560 - .L_559)
	.align		4
.L_559:
        /*0044*/ 	.word	index@(.nv.constant0._ZN7cutlass13device_kernelIN5flash19enable_sm80_to_sm89INS1_16FlashAttnFwdSm80INS1_25CollectiveMainloopFwdSm80ILi4ELi1ELb0EN4cute5tupleIJNS5_1CILi128EEENS7_ILi64EEES8_EEELi128ENS_10bfloat16_tEfNS_4arch4Sm80ELb0ELb0ELb0ELb0ELb1ELb0ELb1ELb0EEENS1_21CollectiveEpilogueFwdINS6_IJS8_S8_S9_EEENS6_IJNS7_ILi1EEESH_SH_EEESB_SD_Li128ELb0ELb1ELb0ELb0EEENS1_19SingleTileSchedulerILb0ELb0ELb1ELi128EEEEEEEEEvNT_6ParamsE)
        /*0048*/ 	.short	0x0210
        /*004a*/ 	.short	0x0418


	//----- nvinfo : EIATTR_SW_WAR
	.align		4
.L_560:
        /*004c*/ 	.byte	0x04, 0x36
        /*004e*/ 	.short	(.L_562 - .L_561)
.L_561:
        /*0050*/ 	.word	0x00000008
.L_562:


//--------------------- .nv.info._ZN7cutlass13device_kernelIN5flash19enable_sm80_to_sm89INS1_16FlashAttnFwdSm80INS1_25CollectiveMainloopFwdSm80ILi4ELi1ELb0EN4cute5tupleIJNS5_1CILi128EEENS7_ILi64EEES8_EEELi128ENS_10bfloat16_tEfNS_4arch4Sm80ELb0ELb0ELb0ELb1ELb1ELb0ELb1ELb0EEENS1_21CollectiveEpilogueFwdINS6_IJS8_S8_S9_EEENS6_IJNS7_ILi1EEESH_SH_EEESB_SD_Li128ELb1ELb1ELb0ELb0EEENS1_19SingleTileSchedulerILb1ELb0ELb1ELi128EEEEEEEEEvNT_6ParamsE --------------------------
	.section	.nv.info._ZN7cutlass13device_kernelIN5flash19enable_sm80_to_sm89INS1_16FlashAttnFwdSm80INS1_25CollectiveMainloopFwdSm80ILi4ELi1ELb0EN4cute5tupleIJNS5_1CILi128EEENS7_ILi64EEES8_EEELi128ENS_10bfloat16_tEfNS_4arch4Sm80ELb0ELb0ELb0ELb1ELb1ELb0ELb1ELb0EEENS1_21CollectiveEpilogueFwdINS6_IJS8_S8_S9_EEENS6_IJNS7_ILi1EEESH_SH_EEESB_SD_Li128ELb1ELb1ELb0ELb0EEENS1_19SingleTileSchedulerILb1ELb0ELb1ELi128EEEEEEEEEvNT_6ParamsE,"",@"SHT_CUDA_INFO"
	.sectionflags	@""
	.align	4


	//----- nvinfo : EIATTR_CUDA_API_VERSION
	.align		4
        /*0000*/ 	.byte	0x04, 0x37
        /*0002*/ 	.short	(.L_564 - .L_563)
.L_563:
        /*0004*/ 	.word	0x00000082


	//----- nvinfo : EIATTR_KPARAM_INFO
	.align		4
.L_564:
        /*0008*/ 	.byte	0x04, 0x17
        /*000a*/ 	.short	(.L_566 - .L_565)
.L_565:
        /*000c*/ 	.word	0x00000000
        /*0010*/ 	.short	0x0000
        /*0012*/ 	.short	0x0000
        /*0014*/ 	.byte	0x00, 0xf0, 0x61, 0x10


	//----- nvinfo : EIATTR_SPARSE_MMA_MASK
	.align		4
.L_566:
        /*0018*/ 	.byte	0x03, 0x50
        /*001a*/ 	.short	0x0000


	//----- nvinfo : EIATTR_MAXREG_COUNT
	.align		4
        /*001c*/ 	.byte	0x03, 0x1b
        /*001e*/ 	.short	0x00ff


	//----- nvinfo : EIATTR_MERCURY_ISA_VERSION
	.align		4
        /*0020*/ 	.byte	0x03, 0x5f
        /*0022*/ 	.short	0x0101


	//----- nvinfo : EIATTR_EXIT_INSTR_OFFSETS
	.align		4
        /*0024*/ 	.byte	0x04, 0x1c
        /*0026*/ 	.short	(.L_568 - .L_567)


	//   ....[0]....
.L_567:
        /*0028*/ 	.word	0x00000010


	//----- nvinfo : EIATTR_MAX_THREADS
	.align		4
.L_568:
        /*002c*/ 	.byte	0x04, 0x05
        /*002e*/ 	.short	(.L_570 - .L_569)
.L_569:
        /*0030*/ 	.word	0x00000080
        /*0034*/ 	.word	0x00000001
        /*0038*/ 	.word	0x00000001


	//----- nvinfo : EIATTR_CBANK_PARAM_SIZE
	.align		4
.L_570:
        /*003c*/ 	.byte	0x03, 0x19
        /*003e*/ 	.short	0x0418


	//----- nvinfo : EIATTR_PARAM_CBANK
	.align		4
        /*0040*/ 	.byte	0x04, 0x0a
        /*0042*/ 	.short	(.L_572 - .L_571)
	.align		4
.L_571:
        /*0044*/ 	.word	index@(.nv.constant0._ZN7cutlass13device_kernelIN5flash19enable_sm80_to_sm89INS1_16FlashAttnFwdSm80INS1_25CollectiveMainloopFwdSm80ILi4ELi1ELb0EN4cute5tupleIJNS5_1CILi128EEENS7_ILi64EEES8_EEELi128ENS_10bfloat16_tEfNS_4arch4Sm80ELb0ELb0ELb0ELb1ELb1ELb0ELb1ELb0EEENS1_21CollectiveEpilogueFwdINS6_IJS8_S8_S9_EEENS6_IJNS7_ILi1EEESH_SH_EEESB_SD_Li128ELb1ELb1ELb0ELb0EEENS1_19SingleTileSchedulerILb1ELb0ELb1ELi128EEEEEEEEEvNT_6ParamsE)
        /*0048*/ 	.short	0x0210
        /*004a*/ 	.short	0x0418


	//----- nvinfo : EIATTR_SW_WAR
	.align		4
.L_572:
        /*004c*/ 	.byte	0x04, 0x36
        /*004e*/ 	.short	(.L_574 - .L_573)
.L_573:
        /*0050*/ 	.word	0x00000008
.L_574:


//--------------------- .nv.info._ZN7cutlass13device_kernelIN5flash19enable_sm80_to_sm89INS1_16FlashAttnFwdSm80INS1_25CollectiveMainloopFwdSm80ILi4ELi1ELb0EN4cute5tupleIJNS5_1CILi128EEENS7_ILi64EEES8_EEELi128ENS_10bfloat16_tEfNS_4arch4Sm80ELb0ELb0ELb0ELb1ELb1ELb1ELb1ELb0EEENS1_21CollectiveEpilogueFwdINS6_IJS8_S8_S9_EEENS6_IJNS7_ILi1EEESH_SH_EEESB_SD_Li128ELb1ELb1ELb0ELb0EEENS1_19SingleTileSchedulerILb1ELb0ELb1ELi128EEEEEEEEEvNT_6ParamsE --------------------------
	.section	.nv.info._ZN7cutlass13device_kernelIN5flash19enable_sm80_to_sm89INS1_16FlashAttnFwdSm80INS1_25CollectiveMainloopFwdSm80ILi4ELi1ELb0EN4cute5tupleIJNS5_1CILi128EEENS7_ILi64EEES8_EEELi128ENS_10bfloat16_tEfNS_4arch4Sm80ELb0ELb0ELb0ELb1ELb1ELb1ELb1ELb0EEENS1_21CollectiveEpilogueFwdINS6_IJS8_S8_S9_EEENS6_IJNS7_ILi1EEESH_SH_EEESB_SD_Li128ELb1ELb1ELb0ELb0EEENS1_19SingleTileSchedulerILb1ELb0ELb1ELi128EEEEEEEEEvNT_6ParamsE,"",@"SHT_CUDA_INFO"
	.sectionflags	@""
	.align	4


	//----- nvinfo : EIATTR_CUDA_API_VERSION
	.align		4
        /*0000*/ 	.byte	0x04, 0x37
        /*0002*/ 	.short	(.L_576 - .L_575)
.L_575:
        /*0004*/ 	.word	0x00000082


	//----- nvinfo : EIATTR_KPARAM_INFO
	.align		4
.L_576:
        /*0008*/ 	.byte	0x04, 0x17
        /*000a*/ 	.short	(.L_578 - .L_577)
.L_577:
        /*000c*/ 	.word	0x00000000
        /*0010*/ 	.short	0x0000
        /*0012*/ 	.short	0x0000
        /*0014*/ 	.byte	0x00, 0xf0, 0x61, 0x10


	//----- nvinfo : EIATTR_SPARSE_MMA_MASK
	.align		4
.L_578:
        /*0018*/ 	.byte	0x03, 0x50
        /*001a*/ 	.short	0x0000


	//----- nvinfo : EIATTR_MAXREG_COUNT
	.align		4
        /*001c*/ 	.byte	0x03, 0x1b
        /*001e*/ 	.short	0x00ff


	//----- nvinfo : EIATTR_MERCURY_ISA_VERSION
	.align		4
        /*0020*/ 	.byte	0x03, 0x5f
        /*0022*/ 	.short	0x0101


	//----- nvinfo : EIATTR_EXIT_INSTR_OFFSETS
	.align		4
        /*0024*/ 	.byte	0x04, 0x1c
        /*0026*/ 	.short	(.L_580 - .L_579)


	//   ....[0]....
.L_579:
        /*0028*/ 	.word	0x00000010


	//----- nvinfo : EIATTR_MAX_THREADS
	.align		4
.L_580:
        /*002c*/ 	.byte	0x04, 0x05
        /*002e*/ 	.short	(.L_582 - .L_581)
.L_581:
        /*0030*/ 	.word	0x00000080
        /*0034*/ 	.word	0x00000001
        /*0038*/ 	.word	0x00000001


	//----- nvinfo : EIATTR_CBANK_PARAM_SIZE
	.align		4
.L_582:
        /*003c*/ 	.byte	0x03, 0x19
        /*003e*/ 	.short	0x0418


	//----- nvinfo : EIATTR_PARAM_CBANK
	.align		4
        /*0040*/ 	.byte	0x04, 0x0a
        /*0042*/ 	.short	(.L_584 - .L_583)
	.align		4
.L_583:
        /*0044*/ 	.word	index@(.nv.constant0._ZN7cutlass13device_kernelIN5flash19enable_sm80_to_sm89INS1_16FlashAttnFwdSm80INS1_25CollectiveMainloopFwdSm80ILi4ELi1ELb0EN4cute5tupleIJNS5_1CILi128EEENS7_ILi64EEES8_EEELi128ENS_10bfloat16_tEfNS_4arch4Sm80ELb0ELb0ELb0ELb1ELb1ELb1ELb1ELb0EEENS1_21CollectiveEpilogueFwdINS6_IJS8_S8_S9_EEENS6_IJNS7_ILi1EEESH_SH_EEESB_SD_Li128ELb1ELb1ELb0ELb0EEENS1_19SingleTileSchedulerILb1ELb0ELb1ELi128EEEEEEEEEvNT_6ParamsE)
        /*0048*/ 	.short	0x0210
        /*004a*/ 	.short	0x0418


	//----- nvinfo : EIATTR_SW_WAR
	.align		4
.L_584:
        /*004c*/ 	.byte	0x04, 0x36
        /*004e*/ 	.short	(.L_586 - .L_585)
.L_585:
        /*0050*/ 	.word	0x00000008
.L_586:


//--------------------- .nv.info._ZN7cutlass13device_kernelIN5flash19enable_sm80_to_sm89INS1_16FlashAttnFwdSm80INS1_25CollectiveMainloopFwdSm80ILi4ELi1ELb0EN4cute5tupleIJNS5_1CILi128EEENS7_ILi48EEES8_EEELi128ENS_10bfloat16_tEfNS_4arch4Sm80ELb0ELb1ELb0ELb0ELb1ELb0ELb1ELb0EEENS1_21CollectiveEpilogueFwdINS6_IJS8_S8_S9_EEENS6_IJNS7_ILi1EEESH_SH_EEESB_SD_Li128ELb0ELb1ELb0ELb0EEENS1_19SingleTileSchedulerILb0ELb0ELb1ELi128EEEEEEEEEvNT_6ParamsE --------------------------
	.section	.nv.info._ZN7cutlass13device_kernelIN5flash19enable_sm80_to_sm89INS1_16FlashAttnFwdSm80INS1_25CollectiveMainloopFwdSm80ILi4ELi1ELb0EN4cute5tupleIJNS5_1CILi128EEENS7_ILi48EEES8_EEELi128ENS_10bfloat16_tEfNS_4arch4Sm80ELb0ELb1ELb0ELb0ELb1ELb0ELb1ELb0EEENS1_21CollectiveEpilogueFwdINS6_IJS8_S8_S9_EEENS6_IJNS7_ILi1EEESH_SH_EEESB_SD_Li128ELb0ELb1ELb0ELb0EEENS1_19SingleTileSchedulerILb0ELb0ELb1ELi128EEEEEEEEEvNT_6ParamsE,"",@"SHT_CUDA_INFO"
	.sectionflags	@""
	.align	4


	//----- nvinfo : EIATTR_CUDA_API_VERSION
	.align		4
        /*0000*/ 	.byte	0x04, 0x37
        /*0002*/ 	.short	(.L_588 - .L_587)
.L_587:
        /*0004*/ 	.word	0x00000082


	//----- nvinfo : EIATTR_KPARAM_INFO
	.align		4
.L_588:
        /*0008*/ 	.byte	0x04, 0x17
        /*000a*/ 	.short	(.L_590 - .L_589)
.L_589:
        /*000c*/ 	.word	0x00000000
        /*0010*/ 	.short	0x0000
        /*0012*/ 	.short	0x0000
        /*0014*/ 	.byte	0x00, 0xf0, 0x61, 0x10


	//----- nvinfo : EIATTR_SPARSE_MMA_MASK
	.align		4
.L_590:
        /*0018*/ 	.byte	0x03, 0x50
        /*001a*/ 	.short	0x0000


	//----- nvinfo : EIATTR_MAXREG_COUNT
	.align		4
        /*001c*/ 	.byte	0x03, 0x1b
        /*001e*/ 	.short	0x00ff


	//----- nvinfo : EIATTR_MERCURY_ISA_VERSION
	.align		4
        /*0020*/ 	.byte	0x03, 0x5f
        /*0022*/ 	.short	0x0101


	//----- nvinfo : EIATTR_EXIT_INSTR_OFFSETS
	.align		4
        /*0024*/ 	.byte	0x04, 0x1c
        /*0026*/ 	.short	(.L_592 - .L_591)


	//   ....[0]....
.L_591:
        /*0028*/ 	.word	0x00000010


	//----- nvinfo : EIATTR_MAX_THREADS
	.align		4
.L_592:
        /*002c*/ 	.byte	0x04, 0x05
        /*002e*/ 	.short	(.L_594 - .L_593)
.L_593:
        /*0030*/ 	.word	0x00000080
        /*0034*/ 	.word	0x00000001
        /*0038*/ 	.word	0x00000001


	//----- nvinfo : EIATTR_CBANK_PARAM_SIZE
	.align		4
.L_594:
        /*003c*/ 	.byte	0x03, 0x19
        /*003e*/ 	.short	0x0418


	//----- nvinfo : EIATTR_PARAM_CBANK
	.align		4
        /*0040*/ 	.byte	0x04, 0x0a
        /*0042*/ 	.short	(.L_596 - .L_595)
	.align		4
.L_595:
        /*0044*/ 	.word	index@(.nv.constant0._ZN7cutlass13device_kernelIN5flash19enable_sm80_to_sm89INS1_16FlashAttnFwdSm80INS1_25CollectiveMainloopFwdSm80ILi4ELi1ELb0EN4cute5tupleIJNS5_1CILi128EEENS7_ILi48EEES8_EEELi128ENS_10bfloat16_tEfNS_4arch4Sm80ELb0ELb1ELb0ELb0ELb1ELb0ELb1ELb0EEENS1_21CollectiveEpilogueFwdINS6_IJS8_S8_S9_EEENS6_IJNS7_ILi1EEESH_SH_EEESB_SD_Li128ELb0ELb1ELb0ELb0EEENS1_19SingleTileSchedulerILb0ELb0ELb1ELi128EEEEEEEEEvNT_6ParamsE)
        /*0048*/ 	.short	0x0210
        /*004a*/ 	.short	0x0418


	//----- nvinfo : EIATTR_SW_WAR
	.align		4
.L_596:
        /*004c*/ 	.byte	0x04, 0x36
        /*004e*/ 	.short	(.L_598 - .L_597)
.L_597:
        /*0050*/ 	.word	0x00000008
.L_598:


//--------------------- .nv.info._ZN7cutlass13device_kernelIN5flash19enable_sm80_to_sm89INS1_16FlashAttnFwdSm80INS1_25CollectiveMainloopFwdSm80ILi4ELi1ELb0EN4cute5tupleIJNS5_1CILi128EEENS7_ILi48EEES8_EEELi128ENS_10bfloat16_tEfNS_4arch4Sm80ELb0ELb1ELb0ELb1ELb1ELb0ELb1ELb0EEENS1_21CollectiveEpilogueFwdINS6_IJS8_S8_S9_EEENS6_IJNS7_ILi1EEESH_SH_EEESB_SD_Li128ELb1ELb1ELb0ELb0EEENS1_19SingleTileSchedulerILb1ELb0ELb1ELi128EEEEEEEEEvNT_6ParamsE --------------------------
	.section	.nv.info._ZN7cutlass13device_kernelIN5flash19enable_sm80_to_sm89INS1_16FlashAttnFwdSm80INS1_25CollectiveMainloopFwdSm80ILi4ELi1ELb0EN4cute5tupleIJNS5_1CILi128EEENS7_ILi48EEES8_EEELi128ENS_10bfloat16_tEfNS_4arch4Sm80ELb0ELb1ELb0ELb1ELb1ELb0ELb1ELb0EEENS1_21CollectiveEpilogueFwdINS6_IJS8_S8_S9_EEENS6_IJNS7_ILi1EEESH_SH_EEESB_SD_Li128ELb1ELb1ELb0ELb0EEENS1_19SingleTileSchedulerILb1ELb0ELb1ELi128EEEEEEEEEvNT_6ParamsE,"",@"SHT_CUDA_INFO"
	.sectionflags	@""
	.align	4


	//----- nvinfo : EIATTR_CUDA_API_VERSION
	.align		4
        /*0000*/ 	.byte	0x04, 0x37
        /*0002*/ 	.short	(.L_600 - .L_599)
.L_599:
        /*0004*/ 	.word	0x00000082


	//----- nvinfo : EIATTR_KPARAM_INFO
	.align		4
.L_600:
        /*0008*/ 	.byte	0x04, 0x17
        /*000a*/ 	.short	(.L_602 - .L_601)
.L_601:
        /*000c*/ 	.word	0x00000000
        /*0010*/ 	.short	0x0000
        /*0012*/ 	.short	0x0000
        /*0014*/ 	.byte	0x00, 0xf0, 0x61, 0x10


	//----- nvinfo : EIATTR_SPARSE_MMA_MASK
	.align		4
.L_602:
        /*0018*/ 	.byte	0x03, 0x50
        /*001a*/ 	.short	0x0000


	//----- nvinfo : EIATTR_MAXREG_COUNT
	.align		4
        /*001c*/ 	.byte	0x03, 0x1b
        /*001e*/ 	.short	0x00ff


	//----- nvinfo : EIATTR_MERCURY_ISA_VERSION
	.align		4
        /*0020*/ 	.byte	0x03, 0x5f
        /*0022*/ 	.short	0x0101


	//----- nvinfo : EIATTR_EXIT_INSTR_OFFSETS
	.align		4
        /*0024*/ 	.byte	0x04, 0x1c
        /*0026*/ 	.short	(.L_604 - .L_603)


	//   ....[0]....
.L_603:
        /*0028*/ 	.word	0x00000010


	//----- nvinfo : EIATTR_MAX_THREADS
	.align		4
.L_604:
        /*002c*/ 	.byte	0x04, 0x05
        /*002e*/ 	.short	(.L_606 - .L_605)
.L_605:
        /*0030*/ 	.word	0x00000080
        /*0034*/ 	.word	0x00000001
        /*0038*/ 	.word	0x00000001


	//----- nvinfo : EIATTR_CBANK_PARAM_SIZE
	.align		4
.L_606:
        /*003c*/ 	.byte	0x03, 0x19
        /*003e*/ 	.short	0x0418


	//----- nvinfo : EIATTR_PARAM_CBANK
	.align		4
        /*0040*/ 	.byte	0x04, 0x0a
        /*0042*/ 	.short	(.L_608 - .L_607)
	.align		4
.L_607:
        /*0044*/ 	.word	index@(.nv.constant0._ZN7cutlass13device_kernelIN5flash19enable_sm80_to_sm89INS1_16FlashAttnFwdSm80INS1_25CollectiveMainloopFwdSm80ILi4ELi1ELb0EN4cute5tupleIJNS5_1CILi128EEENS7_ILi48EEES8_EEELi128ENS_10bfloat16_tEfNS_4arch4Sm80ELb0ELb1ELb0ELb1ELb1ELb0ELb1ELb0EEENS1_21CollectiveEpilogueFwdINS6_IJS8_S8_S9_EEENS6_IJNS7_ILi1EEESH_SH_EEESB_SD_Li128ELb1ELb1ELb0ELb0EEENS1_19SingleTileSchedulerILb1ELb0ELb1ELi128EEEEEEEEEvNT_6ParamsE)
        /*0048*/ 	.short	0x0210
        /*004a*/ 	.short	0x0418


	//----- nvinfo : EIATTR_SW_WAR
	.align		4
.L_608:
        /*004c*/ 	.byte	0x04, 0x36
        /*004e*/ 	.short	(.L_610 - .L_609)
.L_609:
        /*0050*/ 	.word	0x00000008
.L_610:


//--------------------- .nv.info._ZN7cutlass13device_kernelIN5flash19enable_sm80_to_sm89INS1_16FlashAttnFwdSm80INS1_25CollectiveMainloopFwdSm80ILi4ELi1ELb0EN4cute5tupleIJNS5_1CILi128EEENS7_ILi48EEES8_EEELi128ENS_10bfloat16_tEfNS_4arch4Sm80ELb0ELb1ELb0ELb1ELb1ELb1ELb1ELb0EEENS1_21CollectiveEpilogueFwdINS6_IJS8_S8_S9_EEENS6_IJNS7_ILi1EEESH_SH_EEESB_SD_Li128ELb1ELb1ELb0ELb0EEENS1_19SingleTileSchedulerILb1ELb0ELb1ELi128EEEEEEEEEvNT_6ParamsE --------------------------
	.section	.nv.info._ZN7cutlass13device_kernelIN5flash19enable_sm80_to_sm89INS1_16FlashAttnFwdSm80INS1_25CollectiveMainloopFwdSm80ILi4ELi1ELb0EN4cute5tupleIJNS5_1CILi128EEENS7_ILi48EEES8_EEELi128ENS_10bfloat16_tEfNS_4arch4Sm80ELb0ELb1ELb0ELb1ELb1ELb1ELb1ELb0EEENS1_21CollectiveEpilogueFwdINS6_IJS8_S8_S9_EEENS6_IJNS7_ILi1EEESH_SH_EEESB_SD_Li128ELb1ELb1ELb0ELb0EEENS1_19SingleTileSchedulerILb1ELb0ELb1ELi128EEEEEEEEEvNT_6ParamsE,"",@"SHT_CUDA_INFO"
	.sectionflags	@""
	.align	4


	//----- nvinfo : EIATTR_CUDA_API_VERSION
	.align		4
        /*0000*/ 	.byte	0x04, 0x37
        /*0002*/ 	.short	(.L_612 - .L_611)
.L_611:
        /*0004*/ 	.word	0x00000082


	//----- nvinfo : EIATTR_KPARAM_INFO
	.align		4
.L_612:
        /*0008*/ 	.byte	0x04, 0x17
        /*000a*/ 	.short	(.L_614 - .L_613)
.L_613:
        /*000c*/ 	.word	0x00000000
        /*0010*/ 	.short	0x0000
        /*0012*/ 	.short	0x0000
        /*0014*/ 	.byte	0x00, 0xf0, 0x61, 0x10


	//----- nvinfo : EIATTR_SPARSE_MMA_MASK
	.align		4
.L_614:
        /*0018*/ 	.byte	0x03, 0x50
        /*001a*/ 	.short	0x0000


	//----- nvinfo : EIATTR_MAXREG_COUNT
	.align		4
        /*001c*/ 	.byte	0x03, 0x1b
        /*001e*/ 	.short	0x00ff


	//----- nvinfo : EIATTR_MERCURY_ISA_VERSION
	.align		4
        /*0020*/ 	.byte	0x03, 0x5f
        /*0022*/ 	.short	0x0101


	//----- nvinfo : EIATTR_EXIT_INSTR_OFFSETS
	.align		4
        /*0024*/ 	.byte	0x04, 0x1c
        /*0026*/ 	.short	(.L_616 - .L_615)


	//   ....[0]....
.L_615:
        /*0028*/ 	.word	0x00000010


	//----- nvinfo : EIATTR_MAX_THREADS
	.align		4
.L_616:
        /*002c*/ 	.byte	0x04, 0x05
        /*002e*/ 	.short	(.L_618 - .L_617)
.L_617:
        /*0030*/ 	.word	0x00000080
        /*0034*/ 	.word	0x00000001
        /*0038*/ 	.word	0x00000001


	//----- nvinfo : EIATTR_CBANK_PARAM_SIZE
	.align		4
.L_618:
        /*003c*/ 	.byte	0x03, 0x19
        /*003e*/ 	.short	0x0418


	//----- nvinfo : EIATTR_PARAM_CBANK
	.align		4
        /*0040*/ 	.byte	0x04, 0x0a
        /*0042*/ 	.short	(.L_620 - .L_619)
	.align		4
.L_619:
        /*0044*/ 	.word	index@(.nv.constant0._ZN7cutlass13device_kernelIN5flash19enable_sm80_to_sm89INS1_16FlashAttnFwdSm80INS1_25CollectiveMainloopFwdSm80ILi4ELi1ELb0EN4cute5tupleIJNS5_1CILi128EEENS7_ILi48EEES8_EEELi128ENS_10bfloat16_tEfNS_4arch4Sm80ELb0ELb1ELb0ELb1ELb1ELb1ELb1ELb0EEENS1_21CollectiveEpilogueFwdINS6_IJS8_S8_S9_EEENS6_IJNS7_ILi1EEESH_SH_EEESB_SD_Li128ELb1ELb1ELb0ELb0EEENS1_19SingleTileSchedulerILb1ELb0ELb1ELi128EEEEEEEEEvNT_6ParamsE)
        /*0048*/ 	.short	0x0210
        /*004a*/ 	.short	0x0418


	//----- nvinfo : EIATTR_SW_WAR
	.align		4
.L_620:
        /*004c*/ 	.byte	0x04, 0x36
        /*004e*/ 	.short	(.L_622 - .L_621)
.L_621:
        /*0050*/ 	.word	0x00000008
.L_622:


//--------------------- .nv.info._ZN7cutlass13device_kernelIN5flash19enable_sm80_to_sm89INS1_16FlashAttnFwdSm80INS1_25CollectiveMainloopFwdSm80ILi4ELi1ELb0EN4cute5tupleIJNS5_1CILi128EEENS7_ILi64EEES8_EEELi128ENS_10bfloat16_tEfNS_4arch4Sm80ELb1ELb0ELb0ELb0ELb1ELb0ELb1ELb0EEENS1_21CollectiveEpilogueFwdINS6_IJS8_S8_S9_EEENS6_IJNS7_ILi1EEESH_SH_EEESB_SD_Li128ELb0ELb1ELb0ELb0EEENS1_30DynamicPersistentTileSchedulerILi128ELi128ELb0ELb1ELb0EEEEEEEEEvNT_6ParamsE --------------------------
	.section	.nv.info._ZN7cutlass13device_kernelIN5flash19enable_sm80_to_sm89INS1_16FlashAttnFwdSm80INS1_25CollectiveMainloopFwdSm80ILi4ELi1ELb0EN4cute5tupleIJNS5_1CILi128EEENS7_ILi64EEES8_EEELi128ENS_10bfloat16_tEfNS_4arch4Sm80ELb1ELb0ELb0ELb0ELb1ELb0ELb1ELb0EEENS1_21CollectiveEpilogueFwdINS6_IJS8_S8_S9_EEENS6_IJNS7_ILi1EEESH_SH_EEESB_SD_Li128ELb0ELb1ELb0ELb0EEENS1_30DynamicPersistentTileSchedulerILi128ELi128ELb0ELb1ELb0EEEEEEEEEvNT_6ParamsE,"",@"SHT_CUDA_INFO"
	.sectionflags	@""
	.align	4


	//----- nvinfo : EIATTR_CUDA_API_VERSION
	.align		4
        /*0000*/ 	.byte	0x04, 0x37
        /*0002*/ 	.short	(.L_624 - .L_623)
.L_623:
        /*0004*/ 	.word	0x00000082


	//----- nvinfo : EIATTR_KPARAM_INFO
	.align		4
.L_624:
        /*0008*/ 	.byte	0x04, 0x17
        /*000a*/ 	.short	(.L_626 - .L_625)
.L_625:
        /*000c*/ 	.word	0x00000000
        /*0010*/ 	.short	0x0000
        /*0012*/ 	.short	0x0000
        /*0014*/ 	.byte	0x00, 0xf0, 0xa1, 0x10


	//----- nvinfo : EIATTR_SPARSE_MMA_MASK
	.align		4
.L_626:
        /*0018*/ 	.byte	0x03, 0x50
        /*001a*/ 	.short	0x0000


	//----- nvinfo : EIATTR_MAXREG_COUNT
	.align		4
        /*001c*/ 	.byte	0x03, 0x1b
        /*001e*/ 	.short	0x00ff


	//----- nvinfo : EIATTR_MERCURY_ISA_VERSION
	.align		4
        /*0020*/ 	.byte	0x03, 0x5f
        /*0022*/ 	.short	0x0101


	//----- nvinfo : EIATTR_EXIT_INSTR_OFFSETS
	.align		4
        /*0024*/ 	.byte	0x04, 0x1c
        /*0026*/ 	.short	(.L_628 - .L_627)


	//   ....[0]....
.L_627:
        /*0028*/ 	.word	0x00000010


	//----- nvinfo : EIATTR_MAX_THREADS
	.align		4
.L_628:
        /*002c*/ 	.byte	0x04, 0x05
        /*002e*/ 	.short	(.L_630 - .L_629)
.L_629:
        /*0030*/ 	.word	0x00000080
        /*0034*/ 	.word	0x00000001
        /*0038*/ 	.word	0x00000001


	//----- nvinfo : EIATTR_CBANK_PARAM_SIZE
	.align		4
.L_630:
        /*003c*/ 	.byte	0x03, 0x19
        /*003e*/ 	.short	0x0428


	//----- nvinfo : EIATTR_PARAM_CBANK
	.align		4
        /*0040*/ 	.byte	0x04, 0x0a
        /*0042*/ 	.short	(.L_632 - .L_631)
	.align		4
.L_631:
        /*0044*/ 	.word	index@(.nv.constant0._ZN7cutlass13device_kernelIN5flash19enable_sm80_to_sm89INS1_16FlashAttnFwdSm80INS1_25CollectiveMainloopFwdSm80ILi4ELi1ELb0EN4cute5tupleIJNS5_1CILi128EEENS7_ILi64EEES8_EEELi128ENS_10bfloat16_tEfNS_4arch4Sm80ELb1ELb0ELb0ELb0ELb1ELb0ELb1ELb0EEENS1_21CollectiveEpilogueFwdINS6_IJS8_S8_S9_EEENS6_IJNS7_ILi1EEESH_SH_EEESB_SD_Li128ELb0ELb1ELb0ELb0EEENS1_30DynamicPersistentTileSchedulerILi128ELi128ELb0ELb1ELb0EEEEEEEEEvNT_6ParamsE)
        /*0048*/ 	.short	0x0210
        /*004a*/ 	.short	0x0428


	//----- nvinfo : EIATTR_SW_WAR
	.align		4
.L_632:
        /*004c*/ 	.byte	0x04, 0x36
        /*004e*/ 	.short	(.L_634 - .L_633)
.L_633:
        /*0050*/ 	.word	0x00000008
.L_634:


//--------------------- .nv.info._ZN7cutlass13device_kernelIN5flash19enable_sm80_to_sm89INS1_16FlashAttnFwdSm80INS1_25CollectiveMainloopFwdSm80ILi4ELi1ELb0EN4cute5tupleIJNS5_1CILi128EEENS7_ILi64EEES8_EEELi128ENS_10bfloat16_tEfNS_4arch4Sm80ELb1ELb0ELb0ELb1ELb1ELb0ELb1ELb0EEENS1_21CollectiveEpilogueFwdINS6_IJS8_S8_S9_EEENS6_IJNS7_ILi1EEESH_SH_EEESB_SD_Li128ELb1ELb1ELb0ELb0EEENS1_19SingleTileSchedulerILb1ELb0ELb1ELi128EEEEEEEEEvNT_6ParamsE --------------------------
	.section	.nv.info._ZN7cutlass13device_kernelIN5flash19enable_sm80_to_sm89INS1_16FlashAttnFwdSm80INS1_25CollectiveMainloopFwdSm80ILi4ELi1ELb0EN4cute5tupleIJNS5_1CILi128EEENS7_ILi64EEES8_EEELi128ENS_10bfloat16_tEfNS_4arch4Sm80ELb1ELb0ELb0ELb1ELb1ELb0ELb1ELb0EEENS1_21CollectiveEpilogueFwdINS6_IJS8_S8_S9_EEENS6_IJNS7_ILi1EEESH_SH_EEESB_SD_Li128ELb1ELb1ELb0ELb0EEENS1_19SingleTileSchedulerILb1ELb0ELb1ELi128EEEEEEEEEvNT_6ParamsE,"",@"SHT_CUDA_INFO"
	.sectionflags	@""
	.align	4


	//----- nvinfo : EIATTR_CUDA_API_VERSION
	.align		4
        /*0000*/ 	.byte	0x04, 0x37
        /*0002*/ 	.short	(.L_636 - .L_635)
.L_635:
        /*0004*/ 	.word	0x00000082


	//----- nvinfo : EIATTR_KPARAM_INFO
	.align		4
.L_636:
        /*0008*/ 	.byte	0x04, 0x17
        /*000a*/ 	.short	(.L_638 - .L_637)
.L_637:
        /*000c*/ 	.word	0x00000000
        /*0010*/ 	.short	0x0000
        /*0012*/ 	.short	0x0000
        /*0014*/ 	.byte	0x00, 0xf0, 0x61, 0x10


	//----- nvinfo : EIATTR_SPARSE_MMA_MASK
	.align		4
.L_638:
        /*0018*/ 	.byte	0x03, 0x50
        /*001a*/ 	.short	0x0000


	//----- nvinfo : EIATTR_MAXREG_COUNT
	.align		4
        /*001c*/ 	.byte	0x03, 0x1b
        /*001e*/ 	.short	0x00ff


	//----- nvinfo : EIATTR_MERCURY_ISA_VERSION
	.align		4
        /*0020*/ 	.byte	0x03, 0x5f
        /*0022*/ 	.short	0x0101


	//----- nvinfo : EIATTR_EXIT_INSTR_OFFSETS
	.align		4
        /*0024*/ 	.byte	0x04, 0x1c
        /*0026*/ 	.short	(.L_640 - .L_639)


	//   ....[0]....
.L_639:
        /*0028*/ 	.word	0x00000010


	//----- nvinfo : EIATTR_MAX_THREADS
	.align		4
.L_640:
        /*002c*/ 	.byte	0x04, 0x05
        /*002e*/ 	.short	(.L_642 - .L_641)
.L_641:
        /*0030*/ 	.word	0x00000080
        /*0034*/ 	.word	0x00000001
        /*0038*/ 	.word	0x00000001


	//----- nvinfo : EIATTR_CBANK_PARAM_SIZE
	.align		4
.L_642:
        /*003c*/ 	.byte	0x03, 0x19
        /*003e*/ 	.short	0x0418


	//----- nvinfo : EIATTR_PARAM_CBANK
	.align		4
        /*0040*/ 	.byte	0x04, 0x0a
        /*0042*/ 	.short	(.L_644 - .L_643)
	.align		4
.L_643:
        /*0044*/ 	.word	index@(.nv.constant0._ZN7cutlass13device_kernelIN5flash19enable_sm80_to_sm89INS1_16FlashAttnFwdSm80INS1_25CollectiveMainloopFwdSm80ILi4ELi1ELb0EN4cute5tupleIJNS5_1CILi128EEENS7_ILi64EEES8_EEELi128ENS_10bfloat16_tEfNS_4arch4Sm80ELb1ELb0ELb0ELb1ELb1ELb0ELb1ELb0EEENS1_21CollectiveEpilogueFwdINS6_IJS8_S8_S9_EEENS6_IJNS7_ILi1EEESH_SH_EEESB_SD_Li128ELb1ELb1ELb0ELb0EEENS1_19SingleTileSchedulerILb1ELb0ELb1ELi128EEEEEEEEEvNT_6ParamsE)
        /*0048*/ 	.short	0x0210
        /*004a*/ 	.short	0x0418


	//----- nvinfo : EIATTR_SW_WAR
	.align		4
.L_644:
        /*004c*/ 	.byte	0x04, 0x36
        /*004e*/ 	.short	(.L_646 - .L_645)
.L_645:
        /*0050*/ 	.word	0x00000008
.L_646:


//--------------------- .nv.info._ZN7cutlass13device_kernelIN5flash19enable_sm80_to_sm89INS1_16FlashAttnFwdSm80INS1_25CollectiveMainloopFwdSm80ILi4ELi1ELb0EN4cute5tupleIJNS5_1CILi128EEENS7_ILi64EEES8_EEELi128ENS_10bfloat16_tEfNS_4arch4Sm80ELb1ELb0ELb0ELb1ELb1ELb1ELb1ELb0EEENS1_21CollectiveEpilogueFwdINS6_IJS8_S8_S9_EEENS6_IJNS7_ILi1EEESH_SH_EEESB_SD_Li128ELb1ELb1ELb0ELb0EEENS1_19SingleTileSchedulerILb1ELb0ELb1ELi128EEEEEEEEEvNT_6ParamsE --------------------------
	.section	.nv.info._ZN7cutlass13device_kernelIN5flash19enable_sm80_to_sm89INS1_16FlashAttnFwdSm80INS1_25CollectiveMainloopFwdSm80ILi4ELi1ELb0EN4cute5tupleIJNS5_1CILi128EEENS7_ILi64EEES8_EEELi128ENS_10bfloat16_tEfNS_4arch4Sm80ELb1ELb0ELb0ELb1ELb1ELb1ELb1ELb0EEENS1_21CollectiveEpilogueFwdINS6_IJS8_S8_S9_EEENS6_IJNS7_ILi1EEESH_SH_EEESB_SD_Li128ELb1ELb1ELb0ELb0EEENS1_19SingleTileSchedulerILb1ELb0ELb1ELi128EEEEEEEEEvNT_6ParamsE,"",@"SHT_CUDA_INFO"
	.sectionflags	@""
	.align	4


	//----- nvinfo : EIATTR_CUDA_API_VERSION
	.align		4
        /*0000*/ 	.byte	0x04, 0x37
        /*0002*/ 	.short	(.L_648 - .L_647)
.L_647:
        /*0004*/ 	.word	0x00000082


	//----- nvinfo : EIATTR_KPARAM_INFO
	.align		4
.L_648:
        /*0008*/ 	.byte	0x04, 0x17
        /*000a*/ 	.short	(.L_650 - .L_649)
.L_649:
        /*000c*/ 	.word	0x00000000
        /*0010*/ 	.short	0x0000
        /*0012*/ 	.short	0x0000
        /*0014*/ 	.byte	0x00, 0xf0, 0x61, 0x10


	//----- nvinfo : EIATTR_SPARSE_MMA_MASK
	.align		4
.L_650:
        /*0018*/ 	.byte	0x03, 0x50
        /*001a*/ 	.short	0x0000


	//----- nvinfo : EIATTR_MAXREG_COUNT
	.align		4
        /*001c*/ 	.byte	0x03, 0x1b
        /*001e*/ 	.short	0x00ff


	//----- nvinfo : EIATTR_MERCURY_ISA_VERSION
	.align		4
        /*0020*/ 	.byte	0x03, 0x5f
        /*0022*/ 	.short	0x0101


	//----- nvinfo : EIATTR_EXIT_INSTR_OFFSETS
	.align		4
        /*0024*/ 	.byte	0x04, 0x1c
        /*0026*/ 	.short	(.L_652 - .L_651)


	//   ....[0]....
.L_651:
        /*0028*/ 	.word	0x00000010


	//----- nvinfo : EIATTR_MAX_THREADS
	.align		4
.L_652:
        /*002c*/ 	.byte	0x04, 0x05
        /*002e*/ 	.short	(.L_654 - .L_653)
.L_653:
        /*0030*/ 	.word	0x00000080
        /*0034*/ 	.word	0x00000001
        /*0038*/ 	.word	0x00000001


	//----- nvinfo : EIATTR_CBANK_PARAM_SIZE
	.align		4
.L_654:
        /*003c*/ 	.byte	0x03, 0x19
        /*003e*/ 	.short	0x0418


	//----- nvinfo : EIATTR_PARAM_CBANK
	.align		4
        /*0040*/ 	.byte	0x04, 0x0a
        /*0042*/ 	.short	(.L_656 - .L_655)
	.align		4
.L_655:
        /*0044*/ 	.word	index@(.nv.constant0._ZN7cutlass13device_kernelIN5flash19enable_sm80_to_sm89INS1_16FlashAttnFwdSm80INS1_25CollectiveMainloopFwdSm80ILi4ELi1ELb0EN4cute5tupleIJNS5_1CILi128EEENS7_ILi64EEES8_EEELi128ENS_10bfloat16_tEfNS_4arch4Sm80ELb1ELb0ELb0ELb1ELb1ELb1ELb1ELb0EEENS1_21CollectiveEpilogueFwdINS6_IJS8_S8_S9_EEENS6_IJNS7_ILi1EEESH_SH_EEESB_SD_Li128ELb1ELb1ELb0ELb0EEENS1_19SingleTileSchedulerILb1ELb0ELb1ELi128EEEEEEEEEvNT_6ParamsE)
        /*0048*/ 	.short	0x0210
        /*004a*/ 	.short	0x0418


	//----- nvinfo : EIATTR_SW_WAR
	.align		4
.L_656:
        /*004c*/ 	.byte	0x04, 0x36
        /*004e*/ 	.short	(.L_658 - .L_657)
.L_657:
        /*0050*/ 	.word	0x00000008
.L_658:


//--------------------- .nv.callgraph             --------------------------
	.section	.nv.callgraph,"",@"SHT_CUDA_CALLGRAPH"
	.align	4
	.sectionentsize	8
	.align		4
        /*0000*/ 	.word	0x00000000
	.align		4
        /*0004*/ 	.word	0xffffffff
	.align		4
        /*0008*/ 	.word	0x00000000
	.align		4
        /*000c*/ 	.word	0xfffffffe
	.align		4
        /*0010*/ 	.word	0x00000000
	.align		4
        /*0014*/ 	.word	0xfffffffd
	.align		4
        /*0018*/ 	.word	0x00000000
	.align		4
        /*001c*/ 	.word	0xfffffffc


//--------------------- .nv.constant4             --------------------------
	.section	.nv.constant4,"a",@progbits
	.align	8
	.align		8
.nv.constant4:
        /*0000*/ 	.dword	_ZN83_INTERNAL_0d6314cb_47_flash_fwd_hdim128_bf16_paged_softcapall_sm80_cu_744032ad_28444cuda3std3__45__cpo5beginE
	.align		8
        /*0008*/ 	.dword	_ZN83_INTERNAL_0d6314cb_47_flash_fwd_hdim128_bf16_paged_softcapall_sm80_cu_744032ad_28444cuda3std3__45__cpo3endE
	.align		8
        /*0010*/ 	.dword	_ZN83_INTERNAL_0d6314cb_47_flash_fwd_hdim128_bf16_paged_softcapall_sm80_cu_744032ad_28444cuda3std3__45__cpo6cbeginE
	.align		8
        /*0018*/ 	.dword	_ZN83_INTERNAL_0d6314cb_47_flash_fwd_hdim128_bf16_paged_softcapall_sm80_cu_744032ad_28444cuda3std3__45__cpo4cendE
	.align		8
        /*0020*/ 	.dword	_ZN83_INTERNAL_0d6314cb_47_flash_fwd_hdim128_bf16_paged_softcapall_sm80_cu_744032ad_28444cuda3std3__485_GLOBAL__N__0d6314cb_47_flash_fwd_hdim128_bf16_paged_softcapall_sm80_cu_744032ad_28446ignoreE
	.align		8
        /*0028*/ 	.dword	_ZN83_INTERNAL_0d6314cb_47_flash_fwd_hdim128_bf16_paged_softcapall_sm80_cu_744032ad_28444cuda3std3__419piecewise_constructE
	.align		8
        /*0030*/ 	.dword	_ZN83_INTERNAL_0d6314cb_47_flash_fwd_hdim128_bf16_paged_softcapall_sm80_cu_744032ad_28444cuda3std3__48in_placeE
	.align		8
        /*0038*/ 	.dword	_ZN83_INTERNAL_0d6314cb_47_flash_fwd_hdim128_bf16_paged_softcapall_sm80_cu_744032ad_28444cuda3std6ranges3__45__cpo4swapE
	.align		8
        /*0040*/ 	.dword	_ZN83_INTERNAL_0d6314cb_47_flash_fwd_hdim128_bf16_paged_softcapall_sm80_cu_744032ad_28444cuda3std6ranges3__45__cpo9iter_moveE
	.align		8
        /*0048*/ 	.dword	_ZN83_INTERNAL_0d6314cb_47_flash_fwd_hdim128_bf16_paged_softcapall_sm80_cu_744032ad_28444cute7productE
	.align		8
        /*0050*/ 	.dword	_ZN83_INTERNAL_0d6314cb_47_flash_fwd_hdim128_bf16_paged_softcapall_sm80_cu_744032ad_28444cute1_E


//--------------------- .text._ZN7cutlass13device_kernelIN5flash19enable_sm80_to_sm89INS1_16FlashAttnFwdSm80INS1_25CollectiveMainloopFwdSm80ILi8ELi1ELb1EN4cute5tupleIJNS5_1CILi128EEES8_S8_EEELi128ENS_10bfloat16_tEfNS_4arch4Sm80ELb0ELb0ELb1ELb0ELb1ELb0ELb1ELb0EEENS1_21CollectiveEpilogueFwdIS9_NS6_IJNS7_ILi1EEESF_SF_EEESA_SC_Li256ELb0ELb1ELb0ELb0EEENS1_19SingleTileSchedulerILb0ELb0ELb1ELi128EEEEEEEEEvNT_6ParamsE --------------------------
	.section	.text._ZN7cutlass13device_kernelIN5flash19enable_sm80_to_sm89INS1_16FlashAttnFwdSm80INS1_25CollectiveMainloopFwdSm80ILi8ELi1ELb1EN4cute5tupleIJNS5_1CILi128EEES8_S8_EEELi128ENS_10bfloat16_tEfNS_4arch4Sm80ELb0ELb0ELb1ELb0ELb1ELb0ELb1ELb0EEENS1_21CollectiveEpilogueFwdIS9_NS6_IJNS7_ILi1EEESF_SF_EEESA_SC_Li256ELb0ELb1ELb0ELb0EEENS1_19SingleTileSchedulerILb0ELb0ELb1ELi128EEEEEEEEEvNT_6ParamsE,"ax",@progbits
	.align	128
.text._ZN7cutlass13device_kernelIN5flash19enable_sm80_to_sm89INS1_16FlashAttnFwdSm80INS1_25CollectiveMainloopFwdSm80ILi8ELi1ELb1EN4cute5tupleIJNS5_1CILi128EEES8_S8_EEELi128ENS_10bfloat16_tEfNS_4arch4Sm80ELb0ELb0ELb1ELb0ELb1ELb0ELb1ELb0EEENS1_21CollectiveEpilogueFwdIS9_NS6_IJNS7_ILi1EEESF_SF_EEESA_SC_Li256ELb0ELb1ELb0ELb0EEENS1_19SingleTileSchedulerILb0ELb0ELb1ELi128EEEEEEEEEvNT_6ParamsE:
        .type           _ZN7cutlass13device_kernelIN5flash19enable_sm80_to_sm89INS1_16FlashAttnFwdSm80INS1_25CollectiveMainloopFwdSm80ILi8ELi1ELb1EN4cute5tupleIJNS5_1CILi128EEES8_S8_EEELi128ENS_10bfloat16_tEfNS_4arch4Sm80ELb0ELb0ELb1ELb0ELb1ELb0ELb1ELb0EEENS1_21CollectiveEpilogueFwdIS9_NS6_IJNS7_ILi1EEESF_SF_EEESA_SC_Li256ELb0ELb1ELb0ELb0EEENS1_19SingleTileSchedulerILb0ELb0ELb1ELi128EEEEEEEEEvNT_6ParamsE,@function
        .size           _ZN7cutlass13device_kernelIN5flash19enable_sm80_to_sm89INS1_16FlashAttnFwdSm80INS1_25CollectiveMainloopFwdSm80ILi8ELi1ELb1EN4cute5tupleIJNS5_1CILi128EEES8_S8_EEELi128ENS_10bfloat16_tEfNS_4arch4Sm80ELb0ELb0ELb1ELb0ELb1ELb0ELb1ELb0EEENS1_21CollectiveEpilogueFwdIS9_NS6_IJNS7_ILi1EEESF_SF_EEESA_SC_Li256ELb0ELb1ELb0ELb0EEENS1_19SingleTileSchedulerILb0ELb0ELb1ELi128EEEEEEEEEvNT_6ParamsE,(.L_x_36 - _ZN7cutlass13device_kernelIN5flash19enable_sm80_to_sm89INS1_16FlashAttnFwdSm80INS1_25CollectiveMainloopFwdSm80ILi8ELi1ELb1EN4cute5tupleIJNS5_1CILi128EEES8_S8_EEELi128ENS_10bfloat16_tEfNS_4arch4Sm80ELb0ELb0ELb1ELb0ELb1ELb0ELb1ELb0EEENS1_21CollectiveEpilogueFwdIS9_NS6_IJNS7_ILi1EEESF_SF_EEESA_SC_Li256ELb0ELb1ELb0ELb0EEENS1_19SingleTileSchedulerILb0ELb0ELb1ELi128EEEEEEEEEvNT_6ParamsE)
        .other          _ZN7cutlass13device_kernelIN5flash19enable_sm80_to_sm89INS1_16FlashAttnFwdSm80INS1_25CollectiveMainloopFwdSm80ILi8ELi1ELb1EN4cute5tupleIJNS5_1CILi128EEES8_S8_EEELi128ENS_10bfloat16_tEfNS_4arch4Sm80ELb0ELb0ELb1ELb0ELb1ELb0ELb1ELb0EEENS1_21CollectiveEpilogueFwdIS9_NS6_IJNS7_ILi1EEESF_SF_EEESA_SC_Li256ELb0ELb1ELb0ELb0EEENS1_19SingleTileSchedulerILb0ELb0ELb1ELi128EEEEEEEEEvNT_6ParamsE,@"STO_CUDA_ENTRY STV_DEFAULT"
_ZN7cutlass13device_kernelIN5flash19enable_sm80_to_sm89INS1_16FlashAttnFwdSm80INS1_25CollectiveMainloopFwdSm80ILi8ELi1ELb1EN4cute5tupleIJNS5_1CILi128EEES8_S8_EEELi128ENS_10bfloat16_tEfNS_4arch4Sm80ELb0ELb0ELb1ELb0ELb1ELb0ELb1ELb0EEENS1_21CollectiveEpilogueFwdIS9_NS6_IJNS7_ILi1EEESF_SF_EEESA_SC_Li256ELb0ELb1ELb0ELb0EEENS1_19SingleTileSchedulerILb0ELb0ELb1ELi128EEEEEEEEEvNT_6ParamsE:
[----:B------:R-:W-:Y:S01]  /*0000*/  LDC R1, c[0x0][0x28] ;  /* 0x00000a00ff017b82 */ /* 0x000fe20000000800 */
[----:B------:R-:W-:Y:S05]  /*0010*/  EXIT ;  /* 0x000000000000794d */ /* 0x000fea0003800000 */
.L_x_0:
[----:B------:R-:W-:-:S00]  /*0020*/  BRA `(.L_x_0) ;  /* 0xfffffffc00fc7947 */ /* 0x000fc0000383ffff */
[----:B------:R-:W-:-:S00]  /*0030*/  NOP ;  /* 0x0000000000007918 */ /* 0x000fc00000000000 */
        /* <DEDUP_REMOVED lines=12> */
.L_x_36:


//--------------------- .text._ZN7cutlass13device_kernelIN5flash19enable_sm80_to_sm89INS1_16FlashAttnFwdSm80INS1_25CollectiveMainloopFwdSm80ILi8ELi1ELb1EN4cute5tupleIJNS5_1CILi128EEES8_S8_EEELi128ENS_10bfloat16_tEfNS_4arch4Sm80ELb0ELb0ELb1ELb1ELb1ELb0ELb1ELb0EEENS1_21CollectiveEpilogueFwdIS9_NS6_IJNS7_ILi1EEESF_SF_EEESA_SC_Li256ELb1ELb1ELb0ELb0EEENS1_19SingleTileSchedulerILb1ELb0ELb1ELi128EEEEEEEEEvNT_6ParamsE --------------------------
	.section	.text._ZN7cutlass13device_kernelIN5flash19enable_sm80_to_sm89INS1_16FlashAttnFwdSm80INS1_25CollectiveMainloopFwdSm80ILi8ELi1ELb1EN4cute5tupleIJNS5_1CILi128EEES8_S8_EEELi128ENS_10bfloat16_tEfNS_4arch4Sm80ELb0ELb0ELb1ELb1ELb1ELb0ELb1ELb0EEENS1_21CollectiveEpilogueFwdIS9_NS6_IJNS7_ILi1EEESF_SF_EEESA_SC_Li256ELb1ELb1ELb0ELb0EEENS1_19SingleTileSchedulerILb1ELb0ELb1ELi128EEEEEEEEEvNT_6ParamsE,"ax",@progbits
	.align	128
.text._ZN7cutlass13device_kernelIN5flash19enable_sm80_to_sm89INS1_16FlashAttnFwdSm80INS1_25CollectiveMainloopFwdSm80ILi8ELi1ELb1EN4cute5tupleIJNS5_1CILi128EEES8_S8_EEELi128ENS_10bfloat16_tEfNS_4arch4Sm80ELb0ELb0ELb1ELb1ELb1ELb0ELb1ELb0EEENS1_21CollectiveEpilogueFwdIS9_NS6_IJNS7_ILi1EEESF_SF_EEESA_SC_Li256ELb1ELb1ELb0ELb0EEENS1_19SingleTileSchedulerILb1ELb0ELb1ELi128EEEEEEEEEvNT_6ParamsE:
        .type           _ZN7cutlass13device_kernelIN5flash19enable_sm80_to_sm89INS1_16FlashAttnFwdSm80INS1_25CollectiveMainloopFwdSm80ILi8ELi1ELb1EN4cute5tupleIJNS5_1CILi128EEES8_S8_EEELi128ENS_10bfloat16_tEfNS_4arch4Sm80ELb0ELb0ELb1ELb1ELb1ELb0ELb1ELb0EEENS1_21CollectiveEpilogueFwdIS9_NS6_IJNS7_ILi1EEESF_SF_EEESA_SC_Li256ELb1ELb1ELb0ELb0EEENS1_19SingleTileSchedulerILb1ELb0ELb1ELi128EEEEEEEEEvNT_6ParamsE,@function
        .size           _ZN7cutlass13device_kernelIN5flash19enable_sm80_to_sm89INS1_16FlashAttnFwdSm80INS1_25CollectiveMainloopFwdSm80ILi8ELi1ELb1EN4cute5tupleIJNS5_1CILi128EEES8_S8_EEELi128ENS_10bfloat16_tEfNS_4arch4Sm80ELb0ELb0ELb1ELb1ELb1ELb0ELb1ELb0EEENS1_21CollectiveEpilogueFwdIS9_NS6_IJNS7_ILi1EEESF_SF_EEESA_SC_Li256ELb1ELb1ELb0ELb0EEENS1_19SingleTileSchedulerILb1ELb0ELb1ELi128EEEEEEEEEvNT_6ParamsE,(.L_x_37 - _ZN7cutlass13device_kernelIN5flash19enable_sm80_to_sm89INS1_16FlashAttnFwdSm80INS1_25CollectiveMainloopFwdSm80ILi8ELi1ELb1EN4cute5tupleIJNS5_1CILi128EEES8_S8_EEELi128ENS_10bfloat16_tEfNS_4arch4Sm80ELb0ELb0ELb1ELb1ELb1ELb0ELb1ELb0EEENS1_21CollectiveEpilogueFwdIS9_NS6_IJNS7_ILi1EEESF_SF_EEESA_SC_Li256ELb1ELb1ELb0ELb0EEENS1_19SingleTileSchedulerILb1ELb0ELb1ELi128EEEEEEEEEvNT_6ParamsE)
        .other          _ZN7cutlass13device_kernelIN5flash19enable_sm80_to_sm89INS1_16FlashAttnFwdSm80INS1_25CollectiveMainloopFwdSm80ILi8ELi1ELb1EN4cute5tupleIJNS5_1CILi128EEES8_S8_EEELi128ENS_10bfloat16_tEfNS_4arch4Sm80ELb0ELb0ELb1ELb1ELb1ELb0ELb1ELb0EEENS1_21CollectiveEpilogueFwdIS9_NS6_IJNS7_ILi1EEESF_SF_EEESA_SC_Li256ELb1ELb1ELb0ELb0EEENS1_19SingleTileSchedulerILb1ELb0ELb1ELi128EEEEEEEEEvNT_6ParamsE,@"STO_CUDA_ENTRY STV_DEFAULT"
_ZN7cutlass13device_kernelIN5flash19enable_sm80_to_sm89INS1_16FlashAttnFwdSm80INS1_25CollectiveMainloopFwdSm80ILi8ELi1ELb1EN4cute5tupleIJNS5_1CILi128EEES8_S8_EEELi128ENS_10bfloat16_tEfNS_4arch4Sm80ELb0ELb0ELb1ELb1ELb1ELb0ELb1ELb0EEENS1_21CollectiveEpilogueFwdIS9_NS6_IJNS7_ILi1EEESF_SF_EEESA_SC_Li256ELb1ELb1ELb0ELb0EEENS1_19SingleTileSchedulerILb1ELb0ELb1ELi128EEEEEEEEEvNT_6ParamsE:
[----:B------:R-:W-:Y:S01]  /*0000*/  LDC R1, c[0x0][0x28] ;  /* 0x00000a00ff017b82 */ /* 0x000fe20000000800 */
[----:B------:R-:W-:Y:S05]  /*0010*/  EXIT ;  /* 0x000000000000794d */ /* 0x000fea0003800000 */
.L_x_1:
        /* <DEDUP_REMOVED lines=14> */
.L_x_37:


//--------------------- .text._ZN7cutlass13device_kernelIN5flash19enable_sm80_to_sm89INS1_16FlashAttnFwdSm80INS1_25CollectiveMainloopFwdSm80ILi8ELi1ELb1EN4cute5tupleIJNS5_1CILi128EEES8_S8_EEELi128ENS_10bfloat16_tEfNS_4arch4Sm80ELb0ELb0ELb1ELb1ELb1ELb1ELb1ELb0EEENS1_21CollectiveEpilogueFwdIS9_NS6_IJNS7_ILi1EEESF_SF_EEESA_SC_Li256ELb1ELb1ELb0ELb0EEENS1_19SingleTileSchedulerILb1ELb0ELb1ELi128EEEEEEEEEvNT_6ParamsE --------------------------
	.section	.text._ZN7cutlass13device_kernelIN5flash19enable_sm80_to_sm89INS1_16FlashAttnFwdSm80INS1_25CollectiveMainloopFwdSm80ILi8ELi1ELb1EN4cute5tupleIJNS5_1CILi128EEES8_S8_EEELi128ENS_10bfloat16_tEfNS_4arch4Sm80ELb0ELb0ELb1ELb1ELb1ELb1ELb1ELb0EEENS1_21CollectiveEpilogueFwdIS9_NS6_IJNS7_ILi1EEESF_SF_EEESA_SC_Li256ELb1ELb1ELb0ELb0EEENS1_19SingleTileSchedulerILb1ELb0ELb1ELi128EEEEEEEEEvNT_6ParamsE,"ax",@progbits
	.align	128
.text._ZN7cutlass13device_kernelIN5flash19enable_sm80_to_sm89INS1_16FlashAttnFwdSm80INS1_25CollectiveMainloopFwdSm80ILi8ELi1ELb1EN4cute5tupleIJNS5_1CILi128EEES8_S8_EEELi128ENS_10bfloat16_tEfNS_4arch4Sm80ELb0ELb0ELb1ELb1ELb1ELb1ELb1ELb0EEENS1_21CollectiveEpilogueFwdIS9_NS6_IJNS7_ILi1EEESF_SF_EEESA_SC_Li256ELb1ELb1ELb0ELb0EEENS1_19SingleTileSchedulerILb1ELb0ELb1ELi128EEEEEEEEEvNT_6ParamsE:
        .type           _ZN7cutlass13device_kernelIN5flash19enable_sm80_to_sm89INS1_16FlashAttnFwdSm80INS1_25CollectiveMainloopFwdSm80ILi8ELi1ELb1EN4cute5tupleIJNS5_1CILi128EEES8_S8_EEELi128ENS_10bfloat16_tEfNS_4arch4Sm80ELb0ELb0ELb1ELb1ELb1ELb1ELb1ELb0EEENS1_21CollectiveEpilogueFwdIS9_NS6_IJNS7_ILi1EEESF_SF_EEESA_SC_Li256ELb1ELb1ELb0ELb0EEENS1_19SingleTileSchedulerILb1ELb0ELb1ELi128EEEEEEEEEvNT_6ParamsE,@function
        .size           _ZN7cutlass13device_kernelIN5flash19enable_sm80_to_sm89INS1_16FlashAttnFwdSm80INS1_25CollectiveMainloopFwdSm80ILi8ELi1ELb1EN4cute5tupleIJNS5_1CILi128EEES8_S8_EEELi128ENS_10bfloat16_tEfNS_4arch4Sm80ELb0ELb0ELb1ELb1ELb1ELb1ELb1ELb0EEENS1_21CollectiveEpilogueFwdIS9_NS6_IJNS7_ILi1EEESF_SF_EEESA_SC_Li256ELb1ELb1ELb0ELb0EEENS1_19SingleTileSchedulerILb1ELb0ELb1ELi128EEEEEEEEEvNT_6ParamsE,(.L_x_38 - _ZN7cutlass13device_kernelIN5flash19enable_sm80_to_sm89INS1_16FlashAttnFwdSm80INS1_25CollectiveMainloopFwdSm80ILi8ELi1ELb1EN4cute5tupleIJNS5_1CILi128EEES8_S8_EEELi128ENS_10bfloat16_tEfNS_4arch4Sm80ELb0ELb0ELb1ELb1ELb1ELb1ELb1ELb0EEENS1_21CollectiveEpilogueFwdIS9_NS6_IJNS7_ILi1EEESF_SF_EEESA_SC_Li256ELb1ELb1ELb0ELb0EEENS1_19SingleTileSchedulerILb1ELb0ELb1ELi128EEEEEEEEEvNT_6ParamsE)
        .other          _ZN7cutlass13device_kernelIN5flash19enable_sm80_to_sm89INS1_16FlashAttnFwdSm80INS1_25CollectiveMainloopFwdSm80ILi8ELi1ELb1EN4cute5tupleIJNS5_1CILi128EEES8_S8_EEELi128ENS_10bfloat16_tEfNS_4arch4Sm80ELb0ELb0ELb1ELb1ELb1ELb1ELb1ELb0EEENS1_21CollectiveEpilogueFwdIS9_NS6_IJNS7_ILi1EEESF_SF_EEESA_SC_Li256ELb1ELb1ELb0ELb0EEENS1_19SingleTileSchedulerILb1ELb0ELb1ELi128EEEEEEEEEvNT_6ParamsE,@"STO_CUDA_ENTRY STV_DEFAULT"
_ZN7cutlass13device_kernelIN5flash19enable_sm80_to_sm89INS1_16FlashAttnFwdSm80INS1_25CollectiveMainloopFwdSm80ILi8ELi1ELb1EN4cute5tupleIJNS5_1CILi128EEES8_S8_EEELi128ENS_10bfloat16_tEfNS_4arch4Sm80ELb0ELb0ELb1ELb1ELb1ELb1ELb1ELb0EEENS1_21CollectiveEpilogueFwdIS9_NS6_IJNS7_ILi1EEESF_SF_EEESA_SC_Li256ELb1ELb1ELb0ELb0EEENS1_19SingleTileSchedulerILb1ELb0ELb1ELi128EEEEEEEEEvNT_6ParamsE:
[----:B------:R-:W-:Y:S01]  /*0000*/  LDC R1, c[0x0][0x28] ;  /* 0x00000a00ff017b82 */ /* 0x000fe20000000800 */
[----:B------:R-:W-:Y:S05]  /*0010*/  EXIT ;  /* 0x000000000000794d */ /* 0x000fea0003800000 */
.L_x_2:
        /* <DEDUP_REMOVED lines=14> */
.L_x_38:


//--------------------- .text._ZN7cutlass13device_kernelIN5flash19enable_sm80_to_sm89INS1_16FlashAttnFwdSm80INS1_25CollectiveMainloopFwdSm80ILi8ELi1ELb1EN4cute5tupleIJNS5_1CILi128EEENS7_ILi96EEES8_EEELi128ENS_10bfloat16_tEfNS_4arch4Sm80ELb0ELb1ELb1ELb0ELb1ELb0ELb1ELb0EEENS1_21CollectiveEpilogueFwdINS6_IJS8_S8_S9_EEENS6_IJNS7_ILi1EEESH_SH_EEESB_SD_Li256ELb0ELb1ELb0ELb0EEENS1_19SingleTileSchedulerILb0ELb0ELb1ELi128EEEEEEEEEvNT_6ParamsE --------------------------
	.section	.text._ZN7cutlass13device_kernelIN5flash19enable_sm80_to_sm89INS1_16FlashAttnFwdSm80INS1_25CollectiveMainloopFwdSm80ILi8ELi1ELb1EN4cute5tupleIJNS5_1CILi128EEENS7_ILi96EEES8_EEELi128ENS_10bfloat16_tEfNS_4arch4Sm80ELb0ELb1ELb1ELb0ELb1ELb0ELb1ELb0EEENS1_21CollectiveEpilogueFwdINS6_IJS8_S8_S9_EEENS6_IJNS7_ILi1EEESH_SH_EEESB_SD_Li256ELb0ELb1ELb0ELb0EEENS1_19SingleTileSchedulerILb0ELb0ELb1ELi128EEEEEEEEEvNT_6ParamsE,"ax",@progbits
	.align	128
.text._ZN7cutlass13device_kernelIN5flash19enable_sm80_to_sm89INS1_16FlashAttnFwdSm80INS1_25CollectiveMainloopFwdSm80ILi8ELi1ELb1EN4cute5tupleIJNS5_1CILi128EEENS7_ILi96EEES8_EEELi128ENS_10bfloat16_tEfNS_4arch4Sm80ELb0ELb1ELb1ELb0ELb1ELb0ELb1ELb0EEENS1_21CollectiveEpilogueFwdINS6_IJS8_S8_S9_EEENS6_IJNS7_ILi1EEESH_SH_EEESB_SD_Li256ELb0ELb1ELb0ELb0EEENS1_19SingleTileSchedulerILb0ELb0ELb1ELi128EEEEEEEEEvNT_6ParamsE:
        .type           _ZN7cutlass13device_kernelIN5flash19enable_sm80_to_sm89INS1_16FlashAttnFwdSm80INS1_25CollectiveMainloopFwdSm80ILi8ELi1ELb1EN4cute5tupleIJNS5_1CILi128EEENS7_ILi96EEES8_EEELi128ENS_10bfloat16_tEfNS_4arch4Sm80ELb0ELb1ELb1ELb0ELb1ELb0ELb1ELb0EEENS1_21CollectiveEpilogueFwdINS6_IJS8_S8_S9_EEENS6_IJNS7_ILi1EEESH_SH_EEESB_SD_Li256ELb0ELb1ELb0ELb0EEENS1_19SingleTileSchedulerILb0ELb0ELb1ELi128EEEEEEEEEvNT_6ParamsE,@function
        .size           _ZN7cutlass13device_kernelIN5flash19enable_sm80_to_sm89INS1_16FlashAttnFwdSm80INS1_25CollectiveMainloopFwdSm80ILi8ELi1ELb1EN4cute5tupleIJNS5_1CILi128EEENS7_ILi96EEES8_EEELi128ENS_10bfloat16_tEfNS_4arch4Sm80ELb0ELb1ELb1ELb0ELb1ELb0ELb1ELb0EEENS1_21CollectiveEpilogueFwdINS6_IJS8_S8_S9_EEENS6_IJNS7_ILi1EEESH_SH_EEESB_SD_Li256ELb0ELb1ELb0ELb0EEENS1_19SingleTileSchedulerILb0ELb0ELb1ELi128EEEEEEEEEvNT_6ParamsE,(.L_x_39 - _ZN7cutlass13device_kernelIN5flash19enable_sm80_to_sm89INS1_16FlashAttnFwdSm80INS1_25CollectiveMainloopFwdSm80ILi8ELi1ELb1EN4cute5tupleIJNS5_1CILi128EEENS7_ILi96EEES8_EEELi128ENS_10bfloat16_tEfNS_4arch4Sm80ELb0ELb1ELb1ELb0ELb1ELb0ELb1ELb0EEENS1_21CollectiveEpilogueFwdINS6_IJS8_S8_S9_EEENS6_IJNS7_ILi1EEESH_SH_EEESB_SD_Li256ELb0ELb1ELb0ELb0EEENS1_19SingleTileSchedulerILb0ELb0ELb1ELi128EEEEEEEEEvNT_6ParamsE)
        .other          _ZN7cutlass13device_kernelIN5flash19enable_sm80_to_sm89INS1_16FlashAttnFwdSm80INS1_25CollectiveMainloopFwdSm80ILi8ELi1ELb1EN4cute5tupleIJNS5_1CILi128EEENS7_ILi96EEES8_EEELi128ENS_10bfloat16_tEfNS_4arch4Sm80ELb0ELb1ELb1ELb0ELb1ELb0ELb1ELb0EEENS1_21CollectiveEpilogueFwdINS6_IJS8_S8_S9_EEENS6_IJNS7_ILi1EEESH_SH_EEESB_SD_Li256ELb0ELb1ELb0ELb0EEENS1_19SingleTileSchedulerILb0ELb0ELb1ELi128EEEEEEEEEvNT_6ParamsE,@"STO_CUDA_ENTRY STV_DEFAULT"
_ZN7cutlass13device_kernelIN5flash19enable_sm80_to_sm89INS1_16FlashAttnFwdSm80INS1_25CollectiveMainloopFwdSm80ILi8ELi1ELb1EN4cute5tupleIJNS5_1CILi128EEENS7_ILi96EEES8_EEELi128ENS_10bfloat16_tEfNS_4arch4Sm80ELb0ELb1ELb1ELb0ELb1ELb0ELb1ELb0EEENS1_21CollectiveEpilogueFwdINS6_IJS8_S8_S9_EEENS6_IJNS7_ILi1EEESH_SH_EEESB_SD_Li256ELb0ELb1ELb0ELb0EEENS1_19SingleTileSchedulerILb0ELb0ELb1ELi128EEEEEEEEEvNT_6ParamsE:
[----:B------:R-:W-:Y:S01]  /*0000*/  LDC R1, c[0x0][0x28] ;  /* 0x00000a00ff017b82 */ /* 0x000fe20000000800 */
[----:B------:R-:W-:Y:S05]  /*0010*/  EXIT ;  /* 0x000000000000794d */ /* 0x000fea0003800000 */
.L_x_3:
        /* <DEDUP_REMOVED lines=14> */
.L_x_39:


//--------------------- .text._ZN7cutlass13device_kernelIN5flash19enable_sm80_to_sm89INS1_16FlashAttnFwdSm80INS1_25CollectiveMainloopFwdSm80ILi8ELi1ELb1EN4cute5tupleIJNS5_1CILi128EEENS7_ILi96EEES8_EEELi128ENS_10bfloat16_tEfNS_4arch4Sm80ELb0ELb1ELb1ELb1ELb1ELb0ELb1ELb0EEENS1_21CollectiveEpilogueFwdINS6_IJS8_S8_S9_EEENS6_IJNS7_ILi1EEESH_SH_EEESB_SD_Li256ELb1ELb1ELb0ELb0EEENS1_19SingleTileSchedulerILb1ELb0ELb1ELi128EEEEEEEEEvNT_6ParamsE --------------------------
	.section	.text._ZN7cutlass13device_kernelIN5flash19enable_sm80_to_sm89INS1_16FlashAttnFwdSm80INS1_25CollectiveMainloopFwdSm80ILi8ELi1ELb1EN4cute5tupleIJNS5_1CILi128EEENS7_ILi96EEES8_EEELi128ENS_10bfloat16_tEfNS_4arch4Sm80ELb0ELb1ELb1ELb1ELb1ELb0ELb1ELb0EEENS1_21CollectiveEpilogueFwdINS6_IJS8_S8_S9_EEENS6_IJNS7_ILi1EEESH_SH_EEESB_SD_Li256ELb1ELb1ELb0ELb0EEENS1_19SingleTileSchedulerILb1ELb0ELb1ELi128EEEEEEEEEvNT_6ParamsE,"ax",@progbits
	.align	128
.text._ZN7cutlass13device_kernelIN5flash19enable_sm80_to_sm89INS1_16FlashAttnFwdSm80INS1_25CollectiveMainloopFwdSm80ILi8ELi1ELb1EN4cute5tupleIJNS5_1CILi128EEENS7_ILi96EEES8_EEELi128ENS_10bfloat16_tEfNS_4arch4Sm80ELb0ELb1ELb1ELb1ELb1ELb0ELb1ELb0EEENS1_21CollectiveEpilogueFwdINS6_IJS8_S8_S9_EEENS6_IJNS7_ILi1EEESH_SH_EEESB_SD_Li256ELb1ELb1ELb0ELb0EEENS1_19SingleTileSchedulerILb1ELb0ELb1ELi128EEEEEEEEEvNT_6ParamsE:
        .type           _ZN7cutlass13device_kernelIN5flash19enable_sm80_to_sm89INS1_16FlashAttnFwdSm80INS1_25CollectiveMainloopFwdSm80ILi8ELi1ELb1EN4cute5tupleIJNS5_1CILi128EEENS7_ILi96EEES8_EEELi128ENS_10bfloat16_tEfNS_4arch4Sm80ELb0ELb1ELb1ELb1ELb1ELb0ELb1ELb0EEENS1_21CollectiveEpilogueFwdINS6_IJS8_S8_S9_EEENS6_IJNS7_ILi1EEESH_SH_EEESB_SD_Li256ELb1ELb1ELb0ELb0EEENS1_19SingleTileSchedulerILb1ELb0ELb1ELi128EEEEEEEEEvNT_6ParamsE,@function
        .size           _ZN7cutlass13device_kernelIN5flash19enable_sm80_to_sm89INS1_16FlashAttnFwdSm80INS1_25CollectiveMainloopFwdSm80ILi8ELi1ELb1EN4cute5tupleIJNS5_1CILi128EEENS7_ILi96EEES8_EEELi128ENS_10bfloat16_tEfNS_4arch4Sm80ELb0ELb1ELb1ELb1ELb1ELb0ELb1ELb0EEENS1_21CollectiveEpilogueFwdINS6_IJS8_S8_S9_EEENS6_IJNS7_ILi1EEESH_SH_EEESB_SD_Li256ELb1ELb1ELb0ELb0EEENS1_19SingleTileSchedulerILb1ELb0ELb1ELi128EEEEEEEEEvNT_6ParamsE,(.L_x_40 - _ZN7cutlass13device_kernelIN5flash19enable_sm80_to_sm89INS1_16FlashAttnFwdSm80INS1_25CollectiveMainloopFwdSm80ILi8ELi1ELb1EN4cute5tupleIJNS5_1CILi128EEENS7_ILi96EEES8_EEELi128ENS_10bfloat16_tEfNS_4arch4Sm80ELb0ELb1ELb1ELb1ELb1ELb0ELb1ELb0EEENS1_21CollectiveEpilogueFwdINS6_IJS8_S8_S9_EEENS6_IJNS7_ILi1EEESH_SH_EEESB_SD_Li256ELb1ELb1ELb0ELb0EEENS1_19SingleTileSchedulerILb1ELb0ELb1ELi128EEEEEEEEEvNT_6ParamsE)
        .other          _ZN7cutlass13device_kernelIN5flash19enable_sm80_to_sm89INS1_16FlashAttnFwdSm80INS1_25CollectiveMainloopFwdSm80ILi8ELi1ELb1EN4cute5tupleIJNS5_1CILi128EEENS7_ILi96EEES8_EEELi128ENS_10bfloat16_tEfNS_4arch4Sm80ELb0ELb1ELb1ELb1ELb1ELb0ELb1ELb0EEENS1_21CollectiveEpilogueFwdINS6_IJS8_S8_S9_EEENS6_IJNS7_ILi1EEESH_SH_EEESB_SD_Li256ELb1ELb1ELb0ELb0EEENS1_19SingleTileSchedulerILb1ELb0ELb1ELi128EEEEEEEEEvNT_6ParamsE,@"STO_CUDA_ENTRY STV_DEFAULT"
_ZN7cutlass13device_kernelIN5flash19enable_sm80_to_sm89INS1_16FlashAttnFwdSm80INS1_25CollectiveMainloopFwdSm80ILi8ELi1ELb1EN4cute5tupleIJNS5_1CILi128EEENS7_ILi96EEES8_EEELi128ENS_10bfloat16_tEfNS_4arch4Sm80ELb0ELb1ELb1ELb1ELb1ELb0ELb1ELb0EEENS1_21CollectiveEpilogueFwdINS6_IJS8_S8_S9_EEENS6_IJNS7_ILi1EEESH_SH_EEESB_SD_Li256ELb1ELb1ELb0ELb0EEENS1_19SingleTileSchedulerILb1ELb0ELb1ELi128EEEEEEEEEvNT_6ParamsE:
[----:B------:R-:W-:Y:S01]  /*0000*/  LDC R1, c[0x0][0x28] ;  /* 0x00000a00ff017b82 */ /* 0x000fe20000000800 */
[----:B------:R-:W-:Y:S05]  /*0010*/  EXIT ;  /* 0x000000000000794d */ /* 0x000fea0003800000 */
.L_x_4:
        /* <DEDUP_REMOVED lines=14> */
.L_x_40:


//--------------------- .text._ZN7cutlass13device_kernelIN5flash19enable_sm80_to_sm89INS1_16FlashAttnFwdSm80INS1_25CollectiveMainloopFwdSm80ILi8ELi1ELb1EN4cute5tupleIJNS5_1CILi128EEENS7_ILi96EEES8_EEELi128ENS_10bfloat16_tEfNS_4arch4Sm80ELb0ELb1ELb1ELb1ELb1ELb1ELb1ELb0EEENS1_21CollectiveEpilogueFwdINS6_IJS8_S8_S9_EEENS6_IJNS7_ILi1EEESH_SH_EEESB_SD_Li256ELb1ELb1ELb0ELb0EEENS1_19SingleTileSchedulerILb1ELb0ELb1ELi128EEEEEEEEEvNT_6ParamsE --------------------------
	.section	.text._ZN7cutlass13device_kernelIN5flash19enable_sm80_to_sm89INS1_16FlashAttnFwdSm80INS1_25CollectiveMainloopFwdSm80ILi8ELi1ELb1EN4cute5tupleIJNS5_1CILi128EEENS7_ILi96EEES8_EEELi128ENS_10bfloat16_tEfNS_4arch4Sm80ELb0ELb1ELb1ELb1ELb1ELb1ELb1ELb0EEENS1_21CollectiveEpilogueFwdINS6_IJS8_S8_S9_EEENS6_IJNS7_ILi1EEESH_SH_EEESB_SD_Li256ELb1ELb1ELb0ELb0EEENS1_19SingleTileSchedulerILb1ELb0ELb1ELi128EEEEEEEEEvNT_6ParamsE,"ax",@progbits
	.align	128
.text._ZN7cutlass13device_kernelIN5flash19enable_sm80_to_sm89INS1_16FlashAttnFwdSm80INS1_25CollectiveMainloopFwdSm80ILi8ELi1ELb1EN4cute5tupleIJNS5_1CILi128EEENS7_ILi96EEES8_EEELi128ENS_10bfloat16_tEfNS_4arch4Sm80ELb0ELb1ELb1ELb1ELb1ELb1ELb1ELb0EEENS1_21CollectiveEpilogueFwdINS6_IJS8_S8_S9_EEENS6_IJNS7_ILi1EEESH_SH_EEESB_SD_Li256ELb1ELb1ELb0ELb0EEENS1_19SingleTileSchedulerILb1ELb0ELb1ELi128EEEEEEEEEvNT_6ParamsE:
        .type           _ZN7cutlass13device_kernelIN5flash19enable_sm80_to_sm89INS1_16FlashAttnFwdSm80INS1_25CollectiveMainloopFwdSm80ILi8ELi1ELb1EN4cute5tupleIJNS5_1CILi128EEENS7_ILi96EEES8_EEELi128ENS_10bfloat16_tEfNS_4arch4Sm80ELb0ELb1ELb1ELb1ELb1ELb1ELb1ELb0EEENS1_21CollectiveEpilogueFwdINS6_IJS8_S8_S9_EEENS6_IJNS7_ILi1EEESH_SH_EEESB_SD_Li256ELb1ELb1ELb0ELb0EEENS1_19SingleTileSchedulerILb1ELb0ELb1ELi128EEEEEEEEEvNT_6ParamsE,@function
        .size           _ZN7cutlass13device_kernelIN5flash19enable_sm80_to_sm89INS1_16FlashAttnFwdSm80INS1_25CollectiveMainloopFwdSm80ILi8ELi1ELb1EN4cute5tupleIJNS5_1CILi128EEENS7_ILi96EEES8_EEELi128ENS_10bfloat16_tEfNS_4arch4Sm80ELb0ELb1ELb1ELb1ELb1ELb1ELb1ELb0EEENS1_21CollectiveEpilogueFwdINS6_IJS8_S8_S9_EEENS6_IJNS7_ILi1EEESH_SH_EEESB_SD_Li256ELb1ELb1ELb0ELb0EEENS1_19SingleTileSchedulerILb1ELb0ELb1ELi128EEEEEEEEEvNT_6ParamsE,(.L_x_41 - _ZN7cutlass13device_kernelIN5flash19enable_sm80_to_sm89INS1_16FlashAttnFwdSm80INS1_25CollectiveMainloopFwdSm80ILi8ELi1ELb1EN4cute5tupleIJNS5_1CILi128EEENS7_ILi96EEES8_EEELi128ENS_10bfloat16_tEfNS_4arch4Sm80ELb0ELb1ELb1ELb1ELb1ELb1ELb1ELb0EEENS1_21CollectiveEpilogueFwdINS6_IJS8_S8_S9_EEENS6_IJNS7_ILi1EEESH_SH_EEESB_SD_Li256ELb1ELb1ELb0ELb0EEENS1_19SingleTileSchedulerILb1ELb0ELb1ELi128EEEEEEEEEvNT_6ParamsE)
        .other          _ZN7cutlass13device_kernelIN5flash19enable_sm80_to_sm89INS1_16FlashAttnFwdSm80INS1_25CollectiveMainloopFwdSm80ILi8ELi1ELb1EN4cute5tupleIJNS5_1CILi128EEENS7_ILi96EEES8_EEELi128ENS_10bfloat16_tEfNS_4arch4Sm80ELb0ELb1ELb1ELb1ELb1ELb1ELb1ELb0EEENS1_21CollectiveEpilogueFwdINS6_IJS8_S8_S9_EEENS6_IJNS7_ILi1EEESH_SH_EEESB_SD_Li256ELb1ELb1ELb0ELb0EEENS1_19SingleTileSchedulerILb1ELb0ELb1ELi128EEEEEEEEEvNT_6ParamsE,@"STO_CUDA_ENTRY STV_DEFAULT"
_ZN7cutlass13device_kernelIN5flash19enable_sm80_to_sm89INS1_16FlashAttnFwdSm80INS1_25CollectiveMainloopFwdSm80ILi8ELi1ELb1EN4cute5tupleIJNS5_1CILi128EEENS7_ILi96EEES8_EEELi128ENS_10bfloat16_tEfNS_4arch4Sm80ELb0ELb1ELb1ELb1ELb1ELb1ELb1ELb0EEENS1_21CollectiveEpilogueFwdINS6_IJS8_S8_S9_EEENS6_IJNS7_ILi1EEESH_SH_EEESB_SD_Li256ELb1ELb1ELb0ELb0EEENS1_19SingleTileSchedulerILb1ELb0ELb1ELi128EEEEEEEEEvNT_6ParamsE:
[----:B------:R-:W-:Y:S01]  /*0000*/  LDC R1, c[0x0][0x28] ;  /* 0x00000a00ff017b82 */ /* 0x000fe20000000800 */
[----:B------:R-:W-:Y:S05]  /*0010*/  EXIT ;  /* 0x000000000000794d */ /* 0x000fea0003800000 */
.L_x_5:
        /* <DEDUP_REMOVED lines=14> */
.L_x_41:


//--------------------- .text._ZN7cutlass13device_kernelIN5flash19enable_sm80_to_sm89INS1_16FlashAttnFwdSm80INS1_25CollectiveMainloopFwdSm80ILi8ELi1ELb1EN4cute5tupleIJNS5_1CILi128EEES8_S8_EEELi128ENS_10bfloat16_tEfNS_4arch4Sm80ELb1ELb0ELb1ELb0ELb1ELb0ELb1ELb0EEENS1_21CollectiveEpilogueFwdIS9_NS6_IJNS7_ILi1EEESF_SF_EEESA_SC_Li256ELb0ELb1ELb0ELb0EEENS1_30DynamicPersistentTileSchedulerILi256ELi256ELb0ELb1ELb0EEEEEEEEEvNT_6ParamsE --------------------------
	.section	.text._ZN7cutlass13device_kernelIN5flash19enable_sm80_to_sm89INS1_16FlashAttnFwdSm80INS1_25CollectiveMainloopFwdSm80ILi8ELi1ELb1EN4cute5tupleIJNS5_1CILi128EEES8_S8_EEELi128ENS_10bfloat16_tEfNS_4arch4Sm80ELb1ELb0ELb1ELb0ELb1ELb0ELb1ELb0EEENS1_21CollectiveEpilogueFwdIS9_NS6_IJNS7_ILi1EEESF_SF_EEESA_SC_Li256ELb0ELb1ELb0ELb0EEENS1_30DynamicPersistentTileSchedulerILi256ELi256ELb0ELb1ELb0EEEEEEEEEvNT_6ParamsE,"ax",@progbits
	.align	128
.text._ZN7cutlass13device_kernelIN5flash19enable_sm80_to_sm89INS1_16FlashAttnFwdSm80INS1_25CollectiveMainloopFwdSm80ILi8ELi1ELb1EN4cute5tupleIJNS5_1CILi128EEES8_S8_EEELi128ENS_10bfloat16_tEfNS_4arch4Sm80ELb1ELb0ELb1ELb0ELb1ELb0ELb1ELb0EEENS1_21CollectiveEpilogueFwdIS9_NS6_IJNS7_ILi1EEESF_SF_EEESA_SC_Li256ELb0ELb1ELb0ELb0EEENS1_30DynamicPersistentTileSchedulerILi256ELi256ELb0ELb1ELb0EEEEEEEEEvNT_6ParamsE:
        .type           _ZN7cutlass13device_kernelIN5flash19enable_sm80_to_sm89INS1_16FlashAttnFwdSm80INS1_25CollectiveMainloopFwdSm80ILi8ELi1ELb1EN4cute5tupleIJNS5_1CILi128EEES8_S8_EEELi128ENS_10bfloat16_tEfNS_4arch4Sm80ELb1ELb0ELb1ELb0ELb1ELb0ELb1ELb0EEENS1_21CollectiveEpilogueFwdIS9_NS6_IJNS7_ILi1EEESF_SF_EEESA_SC_Li256ELb0ELb1ELb0ELb0EEENS1_30DynamicPersistentTileSchedulerILi256ELi256ELb0ELb1ELb0EEEEEEEEEvNT_6ParamsE,@function
        .size           _ZN7cutlass13device_kernelIN5flash19enable_sm80_to_sm89INS1_16FlashAttnFwdSm80INS1_25CollectiveMainloopFwdSm80ILi8ELi1ELb1EN4cute5tupleIJNS5_1CILi128EEES8_S8_EEELi128ENS_10bfloat16_tEfNS_4arch4Sm80ELb1ELb0ELb1ELb0ELb1ELb0ELb1ELb0EEENS1_21CollectiveEpilogueFwdIS9_NS6_IJNS7_ILi1EEESF_SF_EEESA_SC_Li256ELb0ELb1ELb0ELb0EEENS1_30DynamicPersistentTileSchedulerILi256ELi256ELb0ELb1ELb0EEEEEEEEEvNT_6ParamsE,(.L_x_42 - _ZN7cutlass13device_kernelIN5flash19enable_sm80_to_sm89INS1_16FlashAttnFwdSm80INS1_25CollectiveMainloopFwdSm80ILi8ELi1ELb1EN4cute5tupleIJNS5_1CILi128EEES8_S8_EEELi128ENS_10bfloat16_tEfNS_4arch4Sm80ELb1ELb0ELb1ELb0ELb1ELb0ELb1ELb0EEENS1_21CollectiveEpilogueFwdIS9_NS6_IJNS7_ILi1EEESF_SF_EEESA_SC_Li256ELb0ELb1ELb0ELb0EEENS1_30DynamicPersistentTileSchedulerILi256ELi256ELb0ELb1ELb0EEEEEEEEEvNT_6ParamsE)
        .other          _ZN7cutlass13device_kernelIN5flash19enable_sm80_to_sm89INS1_16FlashAttnFwdSm80INS1_25CollectiveMainloopFwdSm80ILi8ELi1ELb1EN4cute5tupleIJNS5_1CILi128EEES8_S8_EEELi128ENS_10bfloat16_tEfNS_4arch4Sm80ELb1ELb0ELb1ELb0ELb1ELb0ELb1ELb0EEENS1_21CollectiveEpilogueFwdIS9_NS6_IJNS7_ILi1EEESF_SF_EEESA_SC_Li256ELb0ELb1ELb0ELb0EEENS1_30DynamicPersistentTileSchedulerILi256ELi256ELb0ELb1ELb0EEEEEEEEEvNT_6ParamsE,@"STO_CUDA_ENTRY STV_DEFAULT"
_ZN7cutlass13device_kernelIN5flash19enable_sm80_to_sm89INS1_16FlashAttnFwdSm80INS1_25CollectiveMainloopFwdSm80ILi8ELi1ELb1EN4cute5tupleIJNS5_1CILi128EEES8_S8_EEELi128ENS_10bfloat16_tEfNS_4arch4Sm80ELb1ELb0ELb1ELb0ELb1ELb0ELb1ELb0EEENS1_21CollectiveEpilogueFwdIS9_NS6_IJNS7_ILi1EEESF_SF_EEESA_SC_Li256ELb0ELb1ELb0ELb0EEENS1_30DynamicPersistentTileSchedulerILi256ELi256ELb0ELb1ELb0EEEEEEEEEvNT_6ParamsE:
[----:B------:R-:W-:Y:S01]  /*0000*/  LDC R1, c[0x0][0x28] ;  /* 0x00000a00ff017b82 */ /* 0x000fe20000000800 */
[----:B------:R-:W-:Y:S05]  /*0010*/  EXIT ;  /* 0x000000000000794d */ /* 0x000fea0003800000 */
.L_x_6:
        /* <DEDUP_REMOVED lines=14> */
.L_x_42:


//--------------------- .text._ZN7cutlass13device_kernelIN5flash19enable_sm80_to_sm89INS1_16FlashAttnFwdSm80INS1_25CollectiveMainloopFwdSm80ILi8ELi1ELb1EN4cute5tupleIJNS5_1CILi128EEES8_S8_EEELi128ENS_10bfloat16_tEfNS_4arch4Sm80ELb1ELb0ELb1ELb1ELb1ELb0ELb1ELb0EEENS1_21CollectiveEpilogueFwdIS9_NS6_IJNS7_ILi1EEESF_SF_EEESA_SC_Li256ELb1ELb1ELb0ELb0EEENS1_19SingleTileSchedulerILb1ELb0ELb1ELi128EEEEEEEEEvNT_6ParamsE --------------------------
	.section	.text._ZN7cutlass13device_kernelIN5flash19enable_sm80_to_sm89INS1_16FlashAttnFwdSm80INS1_25CollectiveMainloopFwdSm80ILi8ELi1ELb1EN4cute5tupleIJNS5_1CILi128EEES8_S8_EEELi128ENS_10bfloat16_tEfNS_4arch4Sm80ELb1ELb0ELb1ELb1ELb1ELb0ELb1ELb0EEENS1_21CollectiveEpilogueFwdIS9_NS6_IJNS7_ILi1EEESF_SF_EEESA_SC_Li256ELb1ELb1ELb0ELb0EEENS1_19SingleTileSchedulerILb1ELb0ELb1ELi128EEEEEEEEEvNT_6ParamsE,"ax",@progbits
	.align	128
.text._ZN7cutlass13device_kernelIN5flash19enable_sm80_to_sm89INS1_16FlashAttnFwdSm80INS1_25CollectiveMainloopFwdSm80ILi8ELi1ELb1EN4cute5tupleIJNS5_1CILi128EEES8_S8_EEELi128ENS_10bfloat16_tEfNS_4arch4Sm80ELb1ELb0ELb1ELb1ELb1ELb0ELb1ELb0EEENS1_21CollectiveEpilogueFwdIS9_NS6_IJNS7_ILi1EEESF_SF_EEESA_SC_Li256ELb1ELb1ELb0ELb0EEENS1_19SingleTileSchedulerILb1ELb0ELb1ELi128EEEEEEEEEvNT_6ParamsE:
        .type           _ZN7cutlass13device_kernelIN5flash19enable_sm80_to_sm89INS1_16FlashAttnFwdSm80INS1_25CollectiveMainloopFwdSm80ILi8ELi1ELb1EN4cute5tupleIJNS5_1CILi128EEES8_S8_EEELi128ENS_10bfloat16_tEfNS_4arch4Sm80ELb1ELb0ELb1ELb1ELb1ELb0ELb1ELb0EEENS1_21CollectiveEpilogueFwdIS9_NS6_IJNS7_ILi1EEESF_SF_EEESA_SC_Li256ELb1ELb1ELb0ELb0EEENS1_19SingleTileSchedulerILb1ELb0ELb1ELi128EEEEEEEEEvNT_6ParamsE,@function
        .size           _ZN7cutlass13device_kernelIN5flash19enable_sm80_to_sm89INS1_16FlashAttnFwdSm80INS1_25CollectiveMainloopFwdSm80ILi8ELi1ELb1EN4cute5tupleIJNS5_1CILi128EEES8_S8_EEELi128ENS_10bfloat16_tEfNS_4arch4Sm80ELb1ELb0ELb1ELb1ELb1ELb0ELb1ELb0EEENS1_21CollectiveEpilogueFwdIS9_NS6_IJNS7_ILi1EEESF_SF_EEESA_SC_Li256ELb1ELb1ELb0ELb0EEENS1_19SingleTileSchedulerILb1ELb0ELb1ELi128EEEEEEEEEvNT_6ParamsE,(.L_x_43 - _ZN7cutlass13device_kernelIN5flash19enable_sm80_to_sm89INS1_16FlashAttnFwdSm80INS1_25CollectiveMainloopFwdSm80ILi8ELi1ELb1EN4cute5tupleIJNS5_1CILi128EEES8_S8_EEELi128ENS_10bfloat16_tEfNS_4arch4Sm80ELb1ELb0ELb1ELb1ELb1ELb0ELb1ELb0EEENS1_21CollectiveEpilogueFwdIS9_NS6_IJNS7_ILi1EEESF_SF_EEESA_SC_Li256ELb1ELb1ELb0ELb0EEENS1_19SingleTileSchedulerILb1ELb0ELb1ELi128EEEEEEEEEvNT_6ParamsE)
        .other          _ZN7cutlass13device_kernelIN5flash19enable_sm80_to_sm89INS1_16FlashAttnFwdSm80INS1_25CollectiveMainloopFwdSm80ILi8ELi1ELb1EN4cute5tupleIJNS5_1CILi128EEES8_S8_EEELi128ENS_10bfloat16_tEfNS_4arch4Sm80ELb1ELb0ELb1ELb1ELb1ELb0ELb1ELb0EEENS1_21CollectiveEpilogueFwdIS9_NS6_IJNS7_ILi1EEESF_SF_EEESA_SC_Li256ELb1ELb1ELb0ELb0EEENS1_19SingleTileSchedulerILb1ELb0ELb1ELi128EEEEEEEEEvNT_6ParamsE,@"STO_CUDA_ENTRY STV_DEFAULT"
_ZN7cutlass13device_kernelIN5flash19enable_sm80_to_sm89INS1_16FlashAttnFwdSm80INS1_25CollectiveMainloopFwdSm80ILi8ELi1ELb1EN4cute5tupleIJNS5_1CILi128EEES8_S8_EEELi128ENS_10bfloat16_tEfNS_4arch4Sm80ELb1ELb0ELb1ELb1ELb1ELb0ELb1ELb0EEENS1_21CollectiveEpilogueFwdIS9_NS6_IJNS7_ILi1EEESF_SF_EEESA_SC_Li256ELb1ELb1ELb0ELb0EEENS1_19SingleTileSchedulerILb1ELb0ELb1ELi128EEEEEEEEEvNT_6ParamsE:
[----:B------:R-:W-:Y:S01]  /*0000*/  LDC R1, c[0x0][0x28] ;  /* 0x00000a00ff017b82 */ /* 0x000fe20000000800 */
[----:B------:R-:W-:Y:S05]  /*0010*/  EXIT ;  /* 0x000000000000794d */ /* 0x000fea0003800000 */
.L_x_7:
        /* <DEDUP_REMOVED lines=14> */
.L_x_43:


//--------------------- .text._ZN7cutlass13device_kernelIN5flash19enable_sm80_to_sm89INS1_16FlashAttnFwdSm80INS1_25CollectiveMainloopFwdSm80ILi8ELi1ELb1EN4cute5tupleIJNS5_1CILi128EEES8_S8_EEELi128ENS_10bfloat16_tEfNS_4arch4Sm80ELb1ELb0ELb1ELb1ELb1ELb1ELb1ELb0EEENS1_21CollectiveEpilogueFwdIS9_NS6_IJNS7_ILi1EEESF_SF_EEESA_SC_Li256ELb1ELb1ELb0ELb0EEENS1_19SingleTileSchedulerILb1ELb0ELb1ELi128EEEEEEEEEvNT_6ParamsE --------------------------
	.section	.text._ZN7cutlass13device_kernelIN5flash19enable_sm80_to_sm89INS1_16FlashAttnFwdSm80INS1_25CollectiveMainloopFwdSm80ILi8ELi1ELb1EN4cute5tupleIJNS5_1CILi128EEES8_S8_EEELi128ENS_10bfloat16_tEfNS_4arch4Sm80ELb1ELb0ELb1ELb1ELb1ELb1ELb1ELb0EEENS1_21CollectiveEpilogueFwdIS9_NS6_IJNS7_ILi1EEESF_SF_EEESA_SC_Li256ELb1ELb1ELb0ELb0EEENS1_19SingleTileSchedulerILb1ELb0ELb1ELi128EEEEEEEEEvNT_6ParamsE,"ax",@progbits
	.align	128
.text._ZN7cutlass13device_kernelIN5flash19enable_sm80_to_sm89INS1_16FlashAttnFwdSm80INS1_25CollectiveMainloopFwdSm80ILi8ELi1ELb1EN4cute5tupleIJNS5_1CILi128EEES8_S8_EEELi128ENS_10bfloat16_tEfNS_4arch4Sm80ELb1ELb0ELb1ELb1ELb1ELb1ELb1ELb0EEENS1_21CollectiveEpilogueFwdIS9_NS6_IJNS7_ILi1EEESF_SF_EEESA_SC_Li256ELb1ELb1ELb0ELb0EEENS1_19SingleTileSchedulerILb1ELb0ELb1ELi128EEEEEEEEEvNT_6ParamsE:
        .type           _ZN7cutlass13device_kernelIN5flash19enable_sm80_to_sm89INS1_16FlashAttnFwdSm80INS1_25CollectiveMainloopFwdSm80ILi8ELi1ELb1EN4cute5tupleIJNS5_1CILi128EEES8_S8_EEELi128ENS_10bfloat16_tEfNS_4arch4Sm80ELb1ELb0ELb1ELb1ELb1ELb1ELb1ELb0EEENS1_21CollectiveEpilogueFwdIS9_NS6_IJNS7_ILi1EEESF_SF_EEESA_SC_Li256ELb1ELb1ELb0ELb0EEENS1_19SingleTileSchedulerILb1ELb0ELb1ELi128EEEEEEEEEvNT_6ParamsE,@function
        .size           _ZN7cutlass13device_kernelIN5flash19enable_sm80_to_sm89INS1_16FlashAttnFwdSm80INS1_25CollectiveMainloopFwdSm80ILi8ELi1ELb1EN4cute5tupleIJNS5_1CILi128EEES8_S8_EEELi128ENS_10bfloat16_tEfNS_4arch4Sm80ELb1ELb0ELb1ELb1ELb1ELb1ELb1ELb0EEENS1_21CollectiveEpilogueFwdIS9_NS6_IJNS7_ILi1EEESF_SF_EEESA_SC_Li256ELb1ELb1ELb0ELb0EEENS1_19SingleTileSchedulerILb1ELb0ELb1ELi128EEEEEEEEEvNT_6ParamsE,(.L_x_44 - _ZN7cutlass13device_kernelIN5flash19enable_sm80_to_sm89INS1_16FlashAttnFwdSm80INS1_25CollectiveMainloopFwdSm80ILi8ELi1ELb1EN4cute5tupleIJNS5_1CILi128EEES8_S8_EEELi128ENS_10bfloat16_tEfNS_4arch4Sm80ELb1ELb0ELb1ELb1ELb1ELb1ELb1ELb0EEENS1_21CollectiveEpilogueFwdIS9_NS6_IJNS7_ILi1EEESF_SF_EEESA_SC_Li256ELb1ELb1ELb0ELb0EEENS1_19SingleTileSchedulerILb1ELb0ELb1ELi128EEEEEEEEEvNT_6ParamsE)
        .other          _ZN7cutlass13device_kernelIN5flash19enable_sm80_to_sm89INS1_16FlashAttnFwdSm80INS1_25CollectiveMainloopFwdSm80ILi8ELi1ELb1EN4cute5tupleIJNS5_1CILi128EEES8_S8_EEELi128ENS_10bfloat16_tEfNS_4arch4Sm80ELb1ELb0ELb1ELb1ELb1ELb1ELb1ELb0EEENS1_21CollectiveEpilogueFwdIS9_NS6_IJNS7_ILi1EEESF_SF_EEESA_SC_Li256ELb1ELb1ELb0ELb0EEENS1_19SingleTileSchedulerILb1ELb0ELb1ELi128EEEEEEEEEvNT_6ParamsE,@"STO_CUDA_ENTRY STV_DEFAULT"
_ZN7cutlass13device_kernelIN5flash19enable_sm80_to_sm89INS1_16FlashAttnFwdSm80INS1_25CollectiveMainloopFwdSm80ILi8ELi1ELb1EN4cute5tupleIJNS5_1CILi128EEES8_S8_EEELi128ENS_10bfloat16_tEfNS_4arch4Sm80ELb1ELb0ELb1ELb1ELb1ELb1ELb1ELb0EEENS1_21CollectiveEpilogueFwdIS9_NS6_IJNS7_ILi1EEESF_SF_EEESA_SC_Li256ELb1ELb1ELb0ELb0EEENS1_19SingleTileSchedulerILb1ELb0ELb1ELi128EEEEEEEEEvNT_6ParamsE:
[----:B------:R-:W-:Y:S01]  /*0000*/  LDC R1, c[0x0][0x28] ;  /* 0x00000a00ff017b82 */ /* 0x000fe20000000800 */
[----:B------:R-:W-:Y:S05]  /*0010*/  EXIT ;  /* 0x000000000000794d */ /* 0x000fea0003800000 */
.L_x_8:
        /* <DEDUP_REMOVED lines=14> */
.L_x_44:


//--------------------- .text._ZN7cutlass13device_kernelIN5flash19enable_sm80_to_sm89INS1_16FlashAttnFwdSm80INS1_25CollectiveMainloopFwdSm80ILi4ELi1ELb0EN4cute5tupleIJNS5_1CILi128EEENS7_ILi64EEES8_EEELi128ENS_10bfloat16_tEfNS_4arch4Sm80ELb0ELb0ELb1ELb0ELb1ELb0ELb1ELb0EEENS1_21CollectiveEpilogueFwdINS6_IJS8_S8_S9_EEENS6_IJNS7_ILi1EEESH_SH_EEESB_SD_Li128ELb0ELb1ELb0ELb0EEENS1_19SingleTileSchedulerILb0ELb0ELb1ELi128EEEEEEEEEvNT_6ParamsE --------------------------
	.section	.text._ZN7cutlass13device_kernelIN5flash19enable_sm80_to_sm89INS1_16FlashAttnFwdSm80INS1_25CollectiveMainloopFwdSm80ILi4ELi1ELb0EN4cute5tupleIJNS5_1CILi128EEENS7_ILi64EEES8_EEELi128ENS_10bfloat16_tEfNS_4arch4Sm80ELb0ELb0ELb1ELb0ELb1ELb0ELb1ELb0EEENS1_21CollectiveEpilogueFwdINS6_IJS8_S8_S9_EEENS6_IJNS7_ILi1EEESH_SH_EEESB_SD_Li128ELb0ELb1ELb0ELb0EEENS1_19SingleTileSchedulerILb0ELb0ELb1ELi128EEEEEEEEEvNT_6ParamsE,"ax",@progbits
	.align	128
.text._ZN7cutlass13device_kernelIN5flash19enable_sm80_to_sm89INS1_16FlashAttnFwdSm80INS1_25CollectiveMainloopFwdSm80ILi4ELi1ELb0EN4cute5tupleIJNS5_1CILi128EEENS7_ILi64EEES8_EEELi128ENS_10bfloat16_tEfNS_4arch4Sm80ELb0ELb0ELb1ELb0ELb1ELb0ELb1ELb0EEENS1_21CollectiveEpilogueFwdINS6_IJS8_S8_S9_EEENS6_IJNS7_ILi1EEESH_SH_EEESB_SD_Li128ELb0ELb1ELb0ELb0EEENS1_19SingleTileSchedulerILb0ELb0ELb1ELi128EEEEEEEEEvNT_6ParamsE:
        .type           _ZN7cutlass13device_kernelIN5flash19enable_sm80_to_sm89INS1_16FlashAttnFwdSm80INS1_25CollectiveMainloopFwdSm80ILi4ELi1ELb0EN4cute5tupleIJNS5_1CILi128EEENS7_ILi64EEES8_EEELi128ENS_10bfloat16_tEfNS_4arch4Sm80ELb0ELb0ELb1ELb0ELb1ELb0ELb1ELb0EEENS1_21CollectiveEpilogueFwdINS6_IJS8_S8_S9_EEENS6_IJNS7_ILi1EEESH_SH_EEESB_SD_Li128ELb0ELb1ELb0ELb0EEENS1_19SingleTileSchedulerILb0ELb0ELb1ELi128EEEEEEEEEvNT_6ParamsE,@function
        .size           _ZN7cutlass13device_kernelIN5flash19enable_sm80_to_sm89INS1_16FlashAttnFwdSm80INS1_25CollectiveMainloopFwdSm80ILi4ELi1ELb0EN4cute5tupleIJNS5_1CILi128EEENS7_ILi64EEES8_EEELi128ENS_10bfloat16_tEfNS_4arch4Sm80ELb0ELb0ELb1ELb0ELb1ELb0ELb1ELb0EEENS1_21CollectiveEpilogueFwdINS6_IJS8_S8_S9_EEENS6_IJNS7_ILi1EEESH_SH_EEESB_SD_Li128ELb0ELb1ELb0ELb0EEENS1_19SingleTileSchedulerILb0ELb0ELb1ELi128EEEEEEEEEvNT_6ParamsE,(.L_x_45 - _ZN7cutlass13device_kernelIN5flash19enable_sm80_to_sm89INS1_16FlashAttnFwdSm80INS1_25CollectiveMainloopFwdSm80ILi4ELi1ELb0EN4cute5tupleIJNS5_1CILi128EEENS7_ILi64EEES8_EEELi128ENS_10bfloat16_tEfNS_4arch4Sm80ELb0ELb0ELb1ELb0ELb1ELb0ELb1ELb0EEENS1_21CollectiveEpilogueFwdINS6_IJS8_S8_S9_EEENS6_IJNS7_ILi1EEESH_SH_EEESB_SD_Li128ELb0ELb1ELb0ELb0EEENS1_19SingleTileSchedulerILb0ELb0ELb1ELi128EEEEEEEEEvNT_6ParamsE)
        .other          _ZN7cutlass13device_kernelIN5flash19enable_sm80_to_sm89INS1_16FlashAttnFwdSm80INS1_25CollectiveMainloopFwdSm80ILi4ELi1ELb0EN4cute5tupleIJNS5_1CILi128EEENS7_ILi64EEES8_EEELi128ENS_10bfloat16_tEfNS_4arch4Sm80ELb0ELb0ELb1ELb0ELb1ELb0ELb1ELb0EEENS1_21CollectiveEpilogueFwdINS6_IJS8_S8_S9_EEENS6_IJNS7_ILi1EEESH_SH_EEESB_SD_Li128ELb0ELb1ELb0ELb0EEENS1_19SingleTileSchedulerILb0ELb0ELb1ELi128EEEEEEEEEvNT_6ParamsE,@"STO_CUDA_ENTRY STV_DEFAULT"
_ZN7cutlass13device_kernelIN5flash19enable_sm80_to_sm89INS1_16FlashAttnFwdSm80INS1_25CollectiveMainloopFwdSm80ILi4ELi1ELb0EN4cute5tupleIJNS5_1CILi128EEENS7_ILi64EEES8_EEELi128ENS_10bfloat16_tEfNS_4arch4Sm80ELb0ELb0ELb1ELb0ELb1ELb0ELb1ELb0EEENS1_21CollectiveEpilogueFwdINS6_IJS8_S8_S9_EEENS6_IJNS7_ILi1EEESH_SH_EEESB_SD_Li128ELb0ELb1ELb0ELb0EEENS1_19SingleTileSchedulerILb0ELb0ELb1ELi128EEEEEEEEEvNT_6ParamsE:
[----:B------:R-:W-:Y:S01]  /*0000*/  LDC R1, c[0x0][0x28] ;  /* 0x00000a00ff017b82 */ /* 0x000fe20000000800 */
[----:B------:R-:W-:Y:S05]  /*0010*/  EXIT ;  /* 0x000000000000794d */ /* 0x000fea0003800000 */
.L_x_9:
        /* <DEDUP_REMOVED lines=14> */
.L_x_45:


//--------------------- .text._ZN7cutlass13device_kernelIN5flash19enable_sm80_to_sm89INS1_16FlashAttnFwdSm80INS1_25CollectiveMainloopFwdSm80ILi4ELi1ELb0EN4cute5tupleIJNS5_1CILi128EEENS7_ILi64EEES8_EEELi128ENS_10bfloat16_tEfNS_4arch4Sm80ELb0ELb0ELb1ELb1ELb1ELb0ELb1ELb0EEENS1_21CollectiveEpilogueFwdINS6_IJS8_S8_S9_EEENS6_IJNS7_ILi1EEESH_SH_EEESB_SD_Li128ELb1ELb1ELb0ELb0EEENS1_19SingleTileSchedulerILb1ELb0ELb1ELi128EEEEEEEEEvNT_6ParamsE --------------------------
	.section	.text._ZN7cutlass13device_kernelIN5flash19enable_sm80_to_sm89INS1_16FlashAttnFwdSm80INS1_25CollectiveMainloopFwdSm80ILi4ELi1ELb0EN4cute5tupleIJNS5_1CILi128EEENS7_ILi64EEES8_EEELi128ENS_10bfloat16_tEfNS_4arch4Sm80ELb0ELb0ELb1ELb1ELb1ELb0ELb1ELb0EEENS1_21CollectiveEpilogueFwdINS6_IJS8_S8_S9_EEENS6_IJNS7_ILi1EEESH_SH_EEESB_SD_Li128ELb1ELb1ELb0ELb0EEENS1_19SingleTileSchedulerILb1ELb0ELb1ELi128EEEEEEEEEvNT_6ParamsE,"ax",@progbits
	.align	128
.text._ZN7cutlass13device_kernelIN5flash19enable_sm80_to_sm89INS1_16FlashAttnFwdSm80INS1_25CollectiveMainloopFwdSm80ILi4ELi1ELb0EN4cute5tupleIJNS5_1CILi128EEENS7_ILi64EEES8_EEELi128ENS_10bfloat16_tEfNS_4arch4Sm80ELb0ELb0ELb1ELb1ELb1ELb0ELb1ELb0EEENS1_21CollectiveEpilogueFwdINS6_IJS8_S8_S9_EEENS6_IJNS7_ILi1EEESH_SH_EEESB_SD_Li128ELb1ELb1ELb0ELb0EEENS1_19SingleTileSchedulerILb1ELb0ELb1ELi128EEEEEEEEEvNT_6ParamsE:
        .type           _ZN7cutlass13device_kernelIN5flash19enable_sm80_to_sm89INS1_16FlashAttnFwdSm80INS1_25CollectiveMainloopFwdSm80ILi4ELi1ELb0EN4cute5tupleIJNS5_1CILi128EEENS7_ILi64EEES8_EEELi128ENS_10bfloat16_tEfNS_4arch4Sm80ELb0ELb0ELb1ELb1ELb1ELb0ELb1ELb0EEENS1_21CollectiveEpilogueFwdINS6_IJS8_S8_S9_EEENS6_IJNS7_ILi1EEESH_SH_EEESB_SD_Li128ELb1ELb1ELb0ELb0EEENS1_19SingleTileSchedulerILb1ELb0ELb1ELi128EEEEEEEEEvNT_6ParamsE,@function
        .size           _ZN7cutlass13device_kernelIN5flash19enable_sm80_to_sm89INS1_16FlashAttnFwdSm80INS1_25CollectiveMainloopFwdSm80ILi4ELi1ELb0EN4cute5tupleIJNS5_1CILi128EEENS7_ILi64EEES8_EEELi128ENS_10bfloat16_tEfNS_4arch4Sm80ELb0ELb0ELb1ELb1ELb1ELb0ELb1ELb0EEENS1_21CollectiveEpilogueFwdINS6_IJS8_S8_S9_EEENS6_IJNS7_ILi1EEESH_SH_EEESB_SD_Li128ELb1ELb1ELb0ELb0EEENS1_19SingleTileSchedulerILb1ELb0ELb1ELi128EEEEEEEEEvNT_6ParamsE,(.L_x_46 - _ZN7cutlass13device_kernelIN5flash19enable_sm80_to_sm89INS1_16FlashAttnFwdSm80INS1_25CollectiveMainloopFwdSm80ILi4ELi1ELb0EN4cute5tupleIJNS5_1CILi128EEENS7_ILi64EEES8_EEELi128ENS_10bfloat16_tEfNS_4arch4Sm80ELb0ELb0ELb1ELb1ELb1ELb0ELb1ELb0EEENS1_21CollectiveEpilogueFwdINS6_IJS8_S8_S9_EEENS6_IJNS7_ILi1EEESH_SH_EEESB_SD_Li128ELb1ELb1ELb0ELb0EEENS1_19SingleTileSchedulerILb1ELb0ELb1ELi128EEEEEEEEEvNT_6ParamsE)
        .other          _ZN7cutlass13device_kernelIN5flash19enable_sm80_to_sm89INS1_16FlashAttnFwdSm80INS1_25CollectiveMainloopFwdSm80ILi4ELi1ELb0EN4cute5tupleIJNS5_1CILi128EEENS7_ILi64EEES8_EEELi128ENS_10bfloat16_tEfNS_4arch4Sm80ELb0ELb0ELb1ELb1ELb1ELb0ELb1ELb0EEENS1_21CollectiveEpilogueFwdINS6_IJS8_S8_S9_EEENS6_IJNS7_ILi1EEESH_SH_EEESB_SD_Li128ELb1ELb1ELb0ELb0EEENS1_19SingleTileSchedulerILb1ELb0ELb1ELi128EEEEEEEEEvNT_6ParamsE,@"STO_CUDA_ENTRY STV_DEFAULT"
_ZN7cutlass13device_kernelIN5flash19enable_sm80_to_sm89INS1_16FlashAttnFwdSm80INS1_25CollectiveMainloopFwdSm80ILi4ELi1ELb0EN4cute5tupleIJNS5_1CILi128EEENS7_ILi64EEES8_EEELi128ENS_10bfloat16_tEfNS_4arch4Sm80ELb0ELb0ELb1ELb1ELb1ELb0ELb1ELb0EEENS1_21CollectiveEpilogueFwdINS6_IJS8_S8_S9_EEENS6_IJNS7_ILi1EEESH_SH_EEESB_SD_Li128ELb1ELb1ELb0ELb0EEENS1_19SingleTileSchedulerILb1ELb0ELb1ELi128EEEEEEEEEvNT_6ParamsE:
[----:B------:R-:W-:Y:S01]  /*0000*/  LDC R1, c[0x0][0x28] ;  /* 0x00000a00ff017b82 */ /* 0x000fe20000000800 */
[----:B------:R-:W-:Y:S05]  /*0010*/  EXIT ;  /* 0x000000000000794d */ /* 0x000fea0003800000 */
.L_x_10:
        /* <DEDUP_REMOVED lines=14> */
.L_x_46:


//--------------------- .text._ZN7cutlass13device_kernelIN5flash19enable_sm80_to_sm89INS1_16FlashAttnFwdSm80INS1_25CollectiveMainloopFwdSm80ILi4ELi1ELb0EN4cute5tupleIJNS5_1CILi128EEENS7_ILi64EEES8_EEELi128ENS_10bfloat16_tEfNS_4arch4Sm80ELb0ELb0ELb1ELb1ELb1ELb1ELb1ELb0EEENS1_21CollectiveEpilogueFwdINS6_IJS8_S8_S9_EEENS6_IJNS7_ILi1EEESH_SH_EEESB_SD_Li128ELb1ELb1ELb0ELb0EEENS1_19SingleTileSchedulerILb1ELb0ELb1ELi128EEEEEEEEEvNT_6ParamsE --------------------------
	.section	.text._ZN7cutlass13device_kernelIN5flash19enable_sm80_to_sm89INS1_16FlashAttnFwdSm80INS1_25CollectiveMainloopFwdSm80ILi4ELi1ELb0EN4cute5tupleIJNS5_1CILi128EEENS7_ILi64EEES8_EEELi128ENS_10bfloat16_tEfNS_4arch4Sm80ELb0ELb0ELb1ELb1ELb1ELb1ELb1ELb0EEENS1_21CollectiveEpilogueFwdINS6_IJS8_S8_S9_EEENS6_IJNS7_ILi1EEESH_SH_EEESB_SD_Li128ELb1ELb1ELb0ELb0EEENS1_19SingleTileSchedulerILb1ELb0ELb1ELi128EEEEEEEEEvNT_6ParamsE,"ax",@progbits
	.align	128
.text._ZN7cutlass13device_kernelIN5flash19enable_sm80_to_sm89INS1_16FlashAttnFwdSm80INS1_25CollectiveMainloopFwdSm80ILi4ELi1ELb0EN4cute5tupleIJNS5_1CILi128EEENS7_ILi64EEES8_EEELi128ENS_10bfloat16_tEfNS_4arch4Sm80ELb0ELb0ELb1ELb1ELb1ELb1ELb1ELb0EEENS1_21CollectiveEpilogueFwdINS6_IJS8_S8_S9_EEENS6_IJNS7_ILi1EEESH_SH_EEESB_SD_Li128ELb1ELb1ELb0ELb0EEENS1_19SingleTileSchedulerILb1ELb0ELb1ELi128EEEEEEEEEvNT_6ParamsE:
        .type           _ZN7cutlass13device_kernelIN5flash19enable_sm80_to_sm89INS1_16FlashAttnFwdSm80INS1_25CollectiveMainloopFwdSm80ILi4ELi1ELb0EN4cute5tupleIJNS5_1CILi128EEENS7_ILi64EEES8_EEELi128ENS_10bfloat16_tEfNS_4arch4Sm80ELb0ELb0ELb1ELb1ELb1ELb1ELb1ELb0EEENS1_21CollectiveEpilogueFwdINS6_IJS8_S8_S9_EEENS6_IJNS7_ILi1EEESH_SH_EEESB_SD_Li128ELb1ELb1ELb0ELb0EEENS1_19SingleTileSchedulerILb1ELb0ELb1ELi128EEEEEEEEEvNT_6ParamsE,@function
        .size           _ZN7cutlass13device_kernelIN5flash19enable_sm80_to_sm89INS1_16FlashAttnFwdSm80INS1_25CollectiveMainloopFwdSm80ILi4ELi1ELb0EN4cute5tupleIJNS5_1CILi128EEENS7_ILi64EEES8_EEELi128ENS_10bfloat16_tEfNS_4arch4Sm80ELb0ELb0ELb1ELb1ELb1ELb1ELb1ELb0EEENS1_21CollectiveEpilogueFwdINS6_IJS8_S8_S9_EEENS6_IJNS7_ILi1EEESH_SH_EEESB_SD_Li128ELb1ELb1ELb0ELb0EEENS1_19SingleTileSchedulerILb1ELb0ELb1ELi128EEEEEEEEEvNT_6ParamsE,(.L_x_47 - _ZN7cutlass13device_kernelIN5flash19enable_sm80_to_sm89INS1_16FlashAttnFwdSm80INS1_25CollectiveMainloopFwdSm80ILi4ELi1ELb0EN4cute5tupleIJNS5_1CILi128EEENS7_ILi64EEES8_EEELi128ENS_10bfloat16_tEfNS_4arch4Sm80ELb0ELb0ELb1ELb1ELb1ELb1ELb1ELb0EEENS1_21CollectiveEpilogueFwdINS6_IJS8_S8_S9_EEENS6_IJNS7_ILi1EEESH_SH_EEESB_SD_Li128ELb1ELb1ELb0ELb0EEENS1_19SingleTileSchedulerILb1ELb0ELb1ELi128EEEEEEEEEvNT_6ParamsE)
        .other          _ZN7cutlass13device_kernelIN5flash19enable_sm80_to_sm89INS1_16FlashAttnFwdSm80INS1_25CollectiveMainloopFwdSm80ILi4ELi1ELb0EN4cute5tupleIJNS5_1CILi128EEENS7_ILi64EEES8_EEELi128ENS_10bfloat16_tEfNS_4arch4Sm80ELb0ELb0ELb1ELb1ELb1ELb1ELb1ELb0EEENS1_21CollectiveEpilogueFwdINS6_IJS8_S8_S9_EEENS6_IJNS7_ILi1EEESH_SH_EEESB_SD_Li128ELb1ELb1ELb0ELb0EEENS1_19SingleTileSchedulerILb1ELb0ELb1ELi128EEEEEEEEEvNT_6ParamsE,@"STO_CUDA_ENTRY STV_DEFAULT"
_ZN7cutlass13device_kernelIN5flash19enable_sm80_to_sm89INS1_16FlashAttnFwdSm80INS1_25CollectiveMainloopFwdSm80ILi4ELi1ELb0EN4cute5tupleIJNS5_1CILi128EEENS7_ILi64EEES8_EEELi128ENS_10bfloat16_tEfNS_4arch4Sm80ELb0ELb0ELb1ELb1ELb1ELb1ELb1ELb0EEENS1_21CollectiveEpilogueFwdINS6_IJS8_S8_S9_EEENS6_IJNS7_ILi1EEESH_SH_EEESB_SD_Li128ELb1ELb1ELb0ELb0EEENS1_19SingleTileSchedulerILb1ELb0ELb1ELi128EEEEEEEEEvNT_6ParamsE:
[----:B------:R-:W-:Y:S01]  /*0000*/  LDC R1, c[0x0][0x28] ;  /* 0x00000a00ff017b82 */ /* 0x000fe20000000800 */
[----:B------:R-:W-:Y:S05]  /*0010*/  EXIT ;  /* 0x000000000000794d */ /* 0x000fea0003800000 */
.L_x_11:
        /* <DEDUP_REMOVED lines=14> */
.L_x_47:


//--------------------- .text._ZN7cutlass13device_kernelIN5flash19enable_sm80_to_sm89INS1_16FlashAttnFwdSm80INS1_25CollectiveMainloopFwdSm80ILi4ELi1ELb0EN4cute5tupleIJNS5_1CILi128EEENS7_ILi48EEES8_EEELi128ENS_10bfloat16_tEfNS_4arch4Sm80ELb0ELb1ELb1ELb0ELb1ELb0ELb1ELb0EEENS1_21CollectiveEpilogueFwdINS6_IJS8_S8_S9_EEENS6_IJNS7_ILi1EEESH_SH_EEESB_SD_Li128ELb0ELb1ELb0ELb0EEENS1_19SingleTileSchedulerILb0ELb0ELb1ELi128EEEEEEEEEvNT_6ParamsE --------------------------
	.section	.text._ZN7cutlass13device_kernelIN5flash19enable_sm80_to_sm89INS1_16FlashAttnFwdSm80INS1_25CollectiveMainloopFwdSm80ILi4ELi1ELb0EN4cute5tupleIJNS5_1CILi128EEENS7_ILi48EEES8_EEELi128ENS_10bfloat16_tEfNS_4arch4Sm80ELb0ELb1ELb1ELb0ELb1ELb0ELb1ELb0EEENS1_21CollectiveEpilogueFwdINS6_IJS8_S8_S9_EEENS6_IJNS7_ILi1EEESH_SH_EEESB_SD_Li128ELb0ELb1ELb0ELb0EEENS1_19SingleTileSchedulerILb0ELb0ELb1ELi128EEEEEEEEEvNT_6ParamsE,"ax",@progbits
	.align	128
.text._ZN7cutlass13device_kernelIN5flash19enable_sm80_to_sm89INS1_16FlashAttnFwdSm80INS1_25CollectiveMainloopFwdSm80ILi4ELi1ELb0EN4cute5tupleIJNS5_1CILi128EEENS7_ILi48EEES8_EEELi128ENS_10bfloat16_tEfNS_4arch4Sm80ELb0ELb1ELb1ELb0ELb1ELb0ELb1ELb0EEENS1_21CollectiveEpilogueFwdINS6_IJS8_S8_S9_EEENS6_IJNS7_ILi1EEESH_SH_EEESB_SD_Li128ELb0ELb1ELb0ELb0EEENS1_19SingleTileSchedulerILb0ELb0ELb1ELi128EEEEEEEEEvNT_6ParamsE:
        .type           _ZN7cutlass13device_kernelIN5flash19enable_sm80_to_sm89INS1_16FlashAttnFwdSm80INS1_25CollectiveMainloopFwdSm80ILi4ELi1ELb0EN4cute5tupleIJNS5_1CILi128EEENS7_ILi48EEES8_EEELi128ENS_10bfloat16_tEfNS_4arch4Sm80ELb0ELb1ELb1ELb0ELb1ELb0ELb1ELb0EEENS1_21CollectiveEpilogueFwdINS6_IJS8_S8_S9_EEENS6_IJNS7_ILi1EEESH_SH_EEESB_SD_Li128ELb0ELb1ELb0ELb0EEENS1_19SingleTileSchedulerILb0ELb0ELb1ELi128EEEEEEEEEvNT_6ParamsE,@function
        .size           _ZN7cutlass13device_kernelIN5flash19enable_sm80_to_sm89INS1_16FlashAttnFwdSm80INS1_25CollectiveMainloopFwdSm80ILi4ELi1ELb0EN4cute5tupleIJNS5_1CILi128EEENS7_ILi48EEES8_EEELi128ENS_10bfloat16_tEfNS_4arch4Sm80ELb0ELb1ELb1ELb0ELb1ELb0ELb1ELb0EEENS1_21CollectiveEpilogueFwdINS6_IJS8_S8_S9_EEENS6_IJNS7_ILi1EEESH_SH_EEESB_SD_Li128ELb0ELb1ELb0ELb0EEENS1_19SingleTileSchedulerILb0ELb0ELb1ELi128EEEEEEEEEvNT_6ParamsE,(.L_x_48 - _ZN7cutlass13device_kernelIN5flash19enable_sm80_to_sm89INS1_16FlashAttnFwdSm80INS1_25CollectiveMainloopFwdSm80ILi4ELi1ELb0EN4cute5tupleIJNS5_1CILi128EEENS7_ILi48EEES8_EEELi128ENS_10bfloat16_tEfNS_4arch4Sm80ELb0ELb1ELb1ELb0ELb1ELb0ELb1ELb0EEENS1_21CollectiveEpilogueFwdINS6_IJS8_S8_S9_EEENS6_IJNS7_ILi1EEESH_SH_EEESB_SD_Li128ELb0ELb1ELb0ELb0EEENS1_19SingleTileSchedulerILb0ELb0ELb1ELi128EEEEEEEEEvNT_6ParamsE)
        .other          _ZN7cutlass13device_kernelIN5flash19enable_sm80_to_sm89INS1_16FlashAttnFwdSm80INS1_25CollectiveMainloopFwdSm80ILi4ELi1ELb0EN4cute5tupleIJNS5_1CILi128EEENS7_ILi48EEES8_EEELi128ENS_10bfloat16_tEfNS_4arch4Sm80ELb0ELb1ELb1ELb0ELb1ELb0ELb1ELb0EEENS1_21CollectiveEpilogueFwdINS6_IJS8_S8_S9_EEENS6_IJNS7_ILi1EEESH_SH_EEESB_SD_Li128ELb0ELb1ELb0ELb0EEENS1_19SingleTileSchedulerILb0ELb0ELb1ELi128EEEEEEEEEvNT_6ParamsE,@"STO_CUDA_ENTRY STV_DEFAULT"
_ZN7cutlass13device_kernelIN5flash19enable_sm80_to_sm89INS1_16FlashAttnFwdSm80INS1_25CollectiveMainloopFwdSm80ILi4ELi1ELb0EN4cute5tupleIJNS5_1CILi128EEENS7_ILi48EEES8_EEELi128ENS_10bfloat16_tEfNS_4arch4Sm80ELb0ELb1ELb1ELb0ELb1ELb0ELb1ELb0EEENS1_21CollectiveEpilogueFwdINS6_IJS8_S8_S9_EEENS6_IJNS7_ILi1EEESH_SH_EEESB_SD_Li128ELb0ELb1ELb0ELb0EEENS1_19SingleTileSchedulerILb0ELb0ELb1ELi128EEEEEEEEEvNT_6ParamsE:
[----:B------:R-:W-:Y:S01]  /*0000*/  LDC R1, c[0x0][0x28] ;  /* 0x00000a00ff017b82 */ /* 0x000fe20000000800 */
[----:B------:R-:W-:Y:S05]  /*0010*/  EXIT ;  /* 0x000000000000794d */ /* 0x000fea0003800000 */
.L_x_12:
        /* <DEDUP_REMOVED lines=14> */
.L_x_48:


//--------------------- .text._ZN7cutlass13device_kernelIN5flash19enable_sm80_to_sm89INS1_16FlashAttnFwdSm80INS1_25CollectiveMainloopFwdSm80ILi4ELi1ELb0EN4cute5tupleIJNS5_1CILi128EEENS7_ILi48EEES8_EEELi128ENS_10bfloat16_tEfNS_4arch4Sm80ELb0ELb1ELb1ELb1ELb1ELb0ELb1ELb0EEENS1_21CollectiveEpilogueFwdINS6_IJS8_S8_S9_EEENS6_IJNS7_ILi1EEESH_SH_EEESB_SD_Li128ELb1ELb1ELb0ELb0EEENS1_19SingleTileSchedulerILb1ELb0ELb1ELi128EEEEEEEEEvNT_6ParamsE --------------------------
	.section	.text._ZN7cutlass13device_kernelIN5flash19enable_sm80_to_sm89INS1_16FlashAttnFwdSm80INS1_25CollectiveMainloopFwdSm80ILi4ELi1ELb0EN4cute5tupleIJNS5_1CILi128EEENS7_ILi48EEES8_EEELi128ENS_10bfloat16_tEfNS_4arch4Sm80ELb0ELb1ELb1ELb1ELb1ELb0ELb1ELb0EEENS1_21CollectiveEpilogueFwdINS6_IJS8_S8_S9_EEENS6_IJNS7_ILi1EEESH_SH_EEESB_SD_Li128ELb1ELb1ELb0ELb0EEENS1_19SingleTileSchedulerILb1ELb0ELb1ELi128EEEEEEEEEvNT_6ParamsE,"ax",@progbits
	.align	128
.text._ZN7cutlass13device_kernelIN5flash19enable_sm80_to_sm89INS1_16FlashAttnFwdSm80INS1_25CollectiveMainloopFwdSm80ILi4ELi1ELb0EN4cute5tupleIJNS5_1CILi128EEENS7_ILi48EEES8_EEELi128ENS_10bfloat16_tEfNS_4arch4Sm80ELb0ELb1ELb1ELb1ELb1ELb0ELb1ELb0EEENS1_21CollectiveEpilogueFwdINS6_IJS8_S8_S9_EEENS6_IJNS7_ILi1EEESH_SH_EEESB_SD_Li128ELb1ELb1ELb0ELb0EEENS1_19SingleTileSchedulerILb1ELb0ELb1ELi128EEEEEEEEEvNT_6ParamsE:
        .type           _ZN7cutlass13device_kernelIN5flash19enable_sm80_to_sm89INS1_16FlashAttnFwdSm80INS1_25CollectiveMainloopFwdSm80ILi4ELi1ELb0EN4cute5tupleIJNS5_1CILi128EEENS7_ILi48EEES8_EEELi128ENS_10bfloat16_tEfNS_4arch4Sm80ELb0ELb1ELb1ELb1ELb1ELb0ELb1ELb0EEENS1_21CollectiveEpilogueFwdINS6_IJS8_S8_S9_EEENS6_IJNS7_ILi1EEESH_SH_EEESB_SD_Li128ELb1ELb1ELb0ELb0EEENS1_19SingleTileSchedulerILb1ELb0ELb1ELi128EEEEEEEEEvNT_6ParamsE,@function
        .size           _ZN7cutlass13device_kernelIN5flash19enable_sm80_to_sm89INS1_16FlashAttnFwdSm80INS1_25CollectiveMainloopFwdSm80ILi4ELi1ELb0EN4cute5tupleIJNS5_1CILi128EEENS7_ILi48EEES8_EEELi128ENS_10bfloat16_tEfNS_4arch4Sm80ELb0ELb1ELb1ELb1ELb1ELb0ELb1ELb0EEENS1_21CollectiveEpilogueFwdINS6_IJS8_S8_S9_EEENS6_IJNS7_ILi1EEESH_SH_EEESB_SD_Li128ELb1ELb1ELb0ELb0EEENS1_19SingleTileSchedulerILb1ELb0ELb1ELi128EEEEEEEEEvNT_6ParamsE,(.L_x_49 - _ZN7cutlass13device_kernelIN5flash19enable_sm80_to_sm89INS1_16FlashAttnFwdSm80INS1_25CollectiveMainloopFwdSm80ILi4ELi1ELb0EN4cute5tupleIJNS5_1CILi128EEENS7_ILi48EEES8_EEELi128ENS_10bfloat16_tEfNS_4arch4Sm80ELb0ELb1ELb1ELb1ELb1ELb0ELb1ELb0EEENS1_21CollectiveEpilogueFwdINS6_IJS8_S8_S9_EEENS6_IJNS7_ILi1EEESH_SH_EEESB_SD_Li128ELb1ELb1ELb0ELb0EEENS1_19SingleTileSchedulerILb1ELb0ELb1ELi128EEEEEEEEEvNT_6ParamsE)
        .other          _ZN7cutlass13device_kernelIN5flash19enable_sm80_to_sm89INS1_16FlashAttnFwdSm80INS1_25CollectiveMainloopFwdSm80ILi4ELi1ELb0EN4cute5tupleIJNS5_1CILi128EEENS7_ILi48EEES8_EEELi128ENS_10bfloat16_tEfNS_4arch4Sm80ELb0ELb1ELb1ELb1ELb1ELb0ELb1ELb0EEENS1_21CollectiveEpilogueFwdINS6_IJS8_S8_S9_EEENS6_IJNS7_ILi1EEESH_SH_EEESB_SD_Li128ELb1ELb1ELb0ELb0EEENS1_19SingleTileSchedulerILb1ELb0ELb1ELi128EEEEEEEEEvNT_6ParamsE,@"STO_CUDA_ENTRY STV_DEFAULT"
_ZN7cutlass13device_kernelIN5flash19enable_sm80_to_sm89INS1_16FlashAttnFwdSm80INS1_25CollectiveMainloopFwdSm80ILi4ELi1ELb0EN4cute5tupleIJNS5_1CILi128EEENS7_ILi48EEES8_EEELi128ENS_10bfloat16_tEfNS_4arch4Sm80ELb0ELb1ELb1ELb1ELb1ELb0ELb1ELb0EEENS1_21CollectiveEpilogueFwdINS6_IJS8_S8_S9_EEENS6_IJNS7_ILi1EEESH_SH_EEESB_SD_Li128ELb1ELb1ELb0ELb0EEENS1_19SingleTileSchedulerILb1ELb0ELb1ELi128EEEEEEEEEvNT_6ParamsE:
[----:B------:R-:W-:Y:S01]  /*0000*/  LDC R1, c[0x0][0x28] ;  /* 0x00000a00ff017b82 */ /* 0x000fe20000000800 */
[----:B------:R-:W-:Y:S05]  /*0010*/  EXIT ;  /* 0x000000000000794d */ /* 0x000fea0003800000 */
.L_x_13:
        /* <DEDUP_REMOVED lines=14> */
.L_x_49:


//--------------------- .text._ZN7cutlass13device_kernelIN5flash19enable_sm80_to_sm89INS1_16FlashAttnFwdSm80INS1_25CollectiveMainloopFwdSm80ILi4ELi1ELb0EN4cute5tupleIJNS5_1CILi128EEENS7_ILi48EEES8_EEELi128ENS_10bfloat16_tEfNS_4arch4Sm80ELb0ELb1ELb1ELb1ELb1ELb1ELb1ELb0EEENS1_21CollectiveEpilogueFwdINS6_IJS8_S8_S9_EEENS6_IJNS7_ILi1EEESH_SH_EEESB_SD_Li128ELb1ELb1ELb0ELb0EEENS1_19SingleTileSchedulerILb1ELb0ELb1ELi128EEEEEEEEEvNT_6ParamsE --------------------------
	.section	.text._ZN7cutlass13device_kernelIN5flash19enable_sm80_to_sm89INS1_16FlashAttnFwdSm80INS1_25CollectiveMainloopFwdSm80ILi4ELi1ELb0EN4cute5tupleIJNS5_1CILi128EEENS7_ILi48EEES8_EEELi128ENS_10bfloat16_tEfNS_4arch4Sm80ELb0ELb1ELb1ELb1ELb1ELb1ELb1ELb0EEENS1_21CollectiveEpilogueFwdINS6_IJS8_S8_S9_EEENS6_IJNS7_ILi1EEESH_SH_EEESB_SD_Li128ELb1ELb1ELb0ELb0EEENS1_19SingleTileSchedulerILb1ELb0ELb1ELi128EEEEEEEEEvNT_6ParamsE,"ax",@progbits
	.align	128
.text._ZN7cutlass13device_kernelIN5flash19enable_sm80_to_sm89INS1_16FlashAttnFwdSm80INS1_25CollectiveMainloopFwdSm80ILi4ELi1ELb0EN4cute5tupleIJNS5_1CILi128EEENS7_ILi48EEES8_EEELi128ENS_10bfloat16_tEfNS_4arch4Sm80ELb0ELb1ELb1ELb1ELb1ELb1ELb1ELb0EEENS1_21CollectiveEpilogueFwdINS6_IJS8_S8_S9_EEENS6_IJNS7_ILi1EEESH_SH_EEESB_SD_Li128ELb1ELb1ELb0ELb0EEENS1_19SingleTileSchedulerILb1ELb0ELb1ELi128EEEEEEEEEvNT_6ParamsE:
        .type           _ZN7cutlass13device_kernelIN5flash19enable_sm80_to_sm89INS1_16FlashAttnFwdSm80INS1_25CollectiveMainloopFwdSm80ILi4ELi1ELb0EN4cute5tupleIJNS5_1CILi128EEENS7_ILi48EEES8_EEELi128ENS_10bfloat16_tEfNS_4arch4Sm80ELb0ELb1ELb1ELb1ELb1ELb1ELb1ELb0EEENS1_21CollectiveEpilogueFwdINS6_IJS8_S8_S9_EEENS6_IJNS7_ILi1EEESH_SH_EEESB_SD_Li128ELb1ELb1ELb0ELb0EEENS1_19SingleTileSchedulerILb1ELb0ELb1ELi128EEEEEEEEEvNT_6ParamsE,@function
        .size           _ZN7cutlass13device_kernelIN5flash19enable_sm80_to_sm89INS1_16FlashAttnFwdSm80INS1_25CollectiveMainloopFwdSm80ILi4ELi1ELb0EN4cute5tupleIJNS5_1CILi128EEENS7_ILi48EEES8_EEELi128ENS_10bfloat16_tEfNS_4arch4Sm80ELb0ELb1ELb1ELb1ELb1ELb1ELb1ELb0EEENS1_21CollectiveEpilogueFwdINS6_IJS8_S8_S9_EEENS6_IJNS7_ILi1EEESH_SH_EEESB_SD_Li128ELb1ELb1ELb0ELb0EEENS1_19SingleTileSchedulerILb1ELb0ELb1ELi128EEEEEEEEEvNT_6ParamsE,(.L_x_50 - _ZN7cutlass13device_kernelIN5flash19enable_sm80_to_sm89INS1_16FlashAttnFwdSm80INS1_25CollectiveMainloopFwdSm80ILi4ELi1ELb0EN4cute5tupleIJNS5_1CILi128EEENS7_ILi48EEES8_EEELi128ENS_10bfloat16_tEfNS_4arch4Sm80ELb0ELb1ELb1ELb1ELb1ELb1ELb1ELb0EEENS1_21CollectiveEpilogueFwdINS6_IJS8_S8_S9_EEENS6_IJNS7_ILi1EEESH_SH_EEESB_SD_Li128ELb1ELb1ELb0ELb0EEENS1_19SingleTileSchedulerILb1ELb0ELb1ELi128EEEEEEEEEvNT_6ParamsE)
        .other          _ZN7cutlass13device_kernelIN5flash19enable_sm80_to_sm89INS1_16FlashAttnFwdSm80INS1_25CollectiveMainloopFwdSm80ILi4ELi1ELb0EN4cute5tupleIJNS5_1CILi128EEENS7_ILi48EEES8_EEELi128ENS_10bfloat16_tEfNS_4arch4Sm80ELb0ELb1ELb1ELb1ELb1ELb1ELb1ELb0EEENS1_21CollectiveEpilogueFwdINS6_IJS8_S8_S9_EEENS6_IJNS7_ILi1EEESH_SH_EEESB_SD_Li128ELb1ELb1ELb0ELb0EEENS1_19SingleTileSchedulerILb1ELb0ELb1ELi128EEEEEEEEEvNT_6ParamsE,@"STO_CUDA_ENTRY STV_DEFAULT"
_ZN7cutlass13device_kernelIN5flash19enable_sm80_to_sm89INS1_16FlashAttnFwdSm80INS1_25CollectiveMainloopFwdSm80ILi4ELi1ELb0EN4cute5tupleIJNS5_1CILi128EEENS7_ILi48EEES8_EEELi128ENS_10bfloat16_tEfNS_4arch4Sm80ELb0ELb1ELb1ELb1ELb1ELb1ELb1ELb0EEENS1_21CollectiveEpilogueFwdINS6_IJS8_S8_S9_EEENS6_IJNS7_ILi1EEESH_SH_EEESB_SD_Li128ELb1ELb1ELb0ELb0EEENS1_19SingleTileSchedulerILb1ELb0ELb1ELi128EEEEEEEEEvNT_6ParamsE:
[----:B------:R-:W-:Y:S01]  /*0000*/  LDC R1, c[0x0][0x28] ;  /* 0x00000a00ff017b82 */ /* 0x000fe20000000800 */
[----:B------:R-:W-:Y:S05]  /*0010*/  EXIT ;  /* 0x000000000000794d */ /* 0x000fea0003800000 */
.L_x_14:
        /* <DEDUP_REMOVED lines=14> */
.L_x_50:


//--------------------- .text._ZN7cutlass13device_kernelIN5flash19enable_sm80_to_sm89INS1_16FlashAttnFwdSm80INS1_25CollectiveMainloopFwdSm80ILi4ELi1ELb0EN4cute5tupleIJNS5_1CILi128EEENS7_ILi64EEES8_EEELi128ENS_10bfloat16_tEfNS_4arch4Sm80ELb1ELb0ELb1ELb0ELb1ELb0ELb1ELb0EEENS1_21CollectiveEpilogueFwdINS6_IJS8_S8_S9_EEENS6_IJNS7_ILi1EEESH_SH_EEESB_SD_Li128ELb0ELb1ELb0ELb0EEENS1_30DynamicPersistentTileSchedulerILi128ELi128ELb0ELb1ELb0EEEEEEEEEvNT_6ParamsE --------------------------
	.section	.text._ZN7cutlass13device_kernelIN5flash19enable_sm80_to_sm89INS1_16FlashAttnFwdSm80INS1_25CollectiveMainloopFwdSm80ILi4ELi1ELb0EN4cute5tupleIJNS5_1CILi128EEENS7_ILi64EEES8_EEELi128ENS_10bfloat16_tEfNS_4arch4Sm80ELb1ELb0ELb1ELb0ELb1ELb0ELb1ELb0EEENS1_21CollectiveEpilogueFwdINS6_IJS8_S8_S9_EEENS6_IJNS7_ILi1EEESH_SH_EEESB_SD_Li128ELb0ELb1ELb0ELb0EEENS1_30DynamicPersistentTileSchedulerILi128ELi128ELb0ELb1ELb0EEEEEEEEEvNT_6ParamsE,"ax",@progbits
	.align	128
.text._ZN7cutlass13device_kernelIN5flash19enable_sm80_to_sm89INS1_16FlashAttnFwdSm80INS1_25CollectiveMainloopFwdSm80ILi4ELi1ELb0EN4cute5tupleIJNS5_1CILi128EEENS7_ILi64EEES8_EEELi128ENS_10bfloat16_tEfNS_4arch4Sm80ELb1ELb0ELb1ELb0ELb1ELb0ELb1ELb0EEENS1_21CollectiveEpilogueFwdINS6_IJS8_S8_S9_EEENS6_IJNS7_ILi1EEESH_SH_EEESB_SD_Li128ELb0ELb1ELb0ELb0EEENS1_30DynamicPersistentTileSchedulerILi128ELi128ELb0ELb1ELb0EEEEEEEEEvNT_6ParamsE:
        .type           _ZN7cutlass13device_kernelIN5flash19enable_sm80_to_sm89INS1_16FlashAttnFwdSm80INS1_25CollectiveMainloopFwdSm80ILi4ELi1ELb0EN4cute5tupleIJNS5_1CILi128EEENS7_ILi64EEES8_EEELi128ENS_10bfloat16_tEfNS_4arch4Sm80ELb1ELb0ELb1ELb0ELb1ELb0ELb1ELb0EEENS1_21CollectiveEpilogueFwdINS6_IJS8_S8_S9_EEENS6_IJNS7_ILi1EEESH_SH_EEESB_SD_Li128ELb0ELb1ELb0ELb0EEENS1_30DynamicPersistentTileSchedulerILi128ELi128ELb0ELb1ELb0EEEEEEEEEvNT_6ParamsE,@function
        .size           _ZN7cutlass13device_kernelIN5flash19enable_sm80_to_sm89INS1_16FlashAttnFwdSm80INS1_25CollectiveMainloopFwdSm80ILi4ELi1ELb0EN4cute5tupleIJNS5_1CILi128EEENS7_ILi64EEES8_EEELi128ENS_10bfloat16_tEfNS_4arch4Sm80ELb1ELb0ELb1ELb0ELb1ELb0ELb1ELb0EEENS1_21CollectiveEpilogueFwdINS6_IJS8_S8_S9_EEENS6_IJNS7_ILi1EEESH_SH_EEESB_SD_Li128ELb0ELb1ELb0ELb0EEENS1_30DynamicPersistentTileSchedulerILi128ELi128ELb0ELb1ELb0EEEEEEEEEvNT_6ParamsE,(.L_x_51 - _ZN7cutlass13device_kernelIN5flash19enable_sm80_to_sm89INS1_16FlashAttnFwdSm80INS1_25CollectiveMainloopFwdSm80ILi4ELi1ELb0EN4cute5tupleIJNS5_1CILi128EEENS7_ILi64EEES8_EEELi128ENS_10bfloat16_tEfNS_4arch4Sm80ELb1ELb0ELb1ELb0ELb1ELb0ELb1ELb0EEENS1_21CollectiveEpilogueFwdINS6_IJS8_S8_S9_EEENS6_IJNS7_ILi1EEESH_SH_EEESB_SD_Li128ELb0ELb1ELb0ELb0EEENS1_30DynamicPersistentTileSchedulerILi128ELi128ELb0ELb1ELb0EEEEEEEEEvNT_6ParamsE)
        .other          _ZN7cutlass13device_kernelIN5flash19enable_sm80_to_sm89INS1_16FlashAttnFwdSm80INS1_25CollectiveMainloopFwdSm80ILi4ELi1ELb0EN4cute5tupleIJNS5_1CILi128EEENS7_ILi64EEES8_EEELi128ENS_10bfloat16_tEfNS_4arch4Sm80ELb1ELb0ELb1ELb0ELb1ELb0ELb1ELb0EEENS1_21CollectiveEpilogueFwdINS6_IJS8_S8_S9_EEENS6_IJNS7_ILi1EEESH_SH_EEESB_SD_Li128ELb0ELb1ELb0ELb0EEENS1_30DynamicPersistentTileSchedulerILi128ELi128ELb0ELb1ELb0EEEEEEEEEvNT_6ParamsE,@"STO_CUDA_ENTRY STV_DEFAULT"
_ZN7cutlass13device_kernelIN5flash19enable_sm80_to_sm89INS1_16FlashAttnFwdSm80INS1_25CollectiveMainloopFwdSm80ILi4ELi1ELb0EN4cute5tupleIJNS5_1CILi128EEENS7_ILi64EEES8_EEELi128ENS_10bfloat16_tEfNS_4arch4Sm80ELb1ELb0ELb1ELb0ELb1ELb0ELb1ELb0EEENS1_21CollectiveEpilogueFwdINS6_IJS8_S8_S9_EEENS6_IJNS7_ILi1EEESH_SH_EEESB_SD_Li128ELb0ELb1ELb0ELb0EEENS1_30DynamicPersistentTileSchedulerILi128ELi128ELb0ELb1ELb0EEEEEEEEEvNT_6ParamsE:
[----:B------:R-:W-:Y:S01]  /*0000*/  LDC R1, c[0x0][0x28] ;  /* 0x00000a00ff017b82 */ /* 0x000fe20000000800 */
[----:B------:R-:W-:Y:S05]  /*0010*/  EXIT ;  /* 0x000000000000794d */ /* 0x000fea0003800000 */
.L_x_15:
        /* <DEDUP_REMOVED lines=14> */
.L_x_51:


//--------------------- .text._ZN7cutlass13device_kernelIN5flash19enable_sm80_to_sm89INS1_16FlashAttnFwdSm80INS1_25CollectiveMainloopFwdSm80ILi4ELi1ELb0EN4cute5tupleIJNS5_1CILi128EEENS7_ILi64EEES8_EEELi128ENS_10bfloat16_tEfNS_4arch4Sm80ELb1ELb0ELb1ELb1ELb1ELb0ELb1ELb0EEENS1_21CollectiveEpilogueFwdINS6_IJS8_S8_S9_EEENS6_IJNS7_ILi1EEESH_SH_EEESB_SD_Li128ELb1ELb1ELb0ELb0EEENS1_19SingleTileSchedulerILb1ELb0ELb1ELi128EEEEEEEEEvNT_6ParamsE --------------------------
	.section	.text._ZN7cutlass13device_kernelIN5flash19enable_sm80_to_sm89INS1_16FlashAttnFwdSm80INS1_25CollectiveMainloopFwdSm80ILi4ELi1ELb0EN4cute5tupleIJNS5_1CILi128EEENS7_ILi64EEES8_EEELi128ENS_10bfloat16_tEfNS_4arch4Sm80ELb1ELb0ELb1ELb1ELb1ELb0ELb1ELb0EEENS1_21CollectiveEpilogueFwdINS6_IJS8_S8_S9_EEENS6_IJNS7_ILi1EEESH_SH_EEESB_SD_Li128ELb1ELb1ELb0ELb0EEENS1_19SingleTileSchedulerILb1ELb0ELb1ELi128EEEEEEEEEvNT_6ParamsE,"ax",@progbits
	.align	128
.text._ZN7cutlass13device_kernelIN5flash19enable_sm80_to_sm89INS1_16FlashAttnFwdSm80INS1_25CollectiveMainloopFwdSm80ILi4ELi1ELb0EN4cute5tupleIJNS5_1CILi128EEENS7_ILi64EEES8_EEELi128ENS_10bfloat16_tEfNS_4arch4Sm80ELb1ELb0ELb1ELb1ELb1ELb0ELb1ELb0EEENS1_21CollectiveEpilogueFwdINS6_IJS8_S8_S9_EEENS6_IJNS7_ILi1EEESH_SH_EEESB_SD_Li128ELb1ELb1ELb0ELb0EEENS1_19SingleTileSchedulerILb1ELb0ELb1ELi128EEEEEEEEEvNT_6ParamsE:
        .type           _ZN7cutlass13device_kernelIN5flash19enable_sm80_to_sm89INS1_16FlashAttnFwdSm80INS1_25CollectiveMainloopFwdSm80ILi4ELi1ELb0EN4cute5tupleIJNS5_1CILi128EEENS7_ILi64EEES8_EEELi128ENS_10bfloat16_tEfNS_4arch4Sm80ELb1ELb0ELb1ELb1ELb1ELb0ELb1ELb0EEENS1_21CollectiveEpilogueFwdINS6_IJS8_S8_S9_EEENS6_IJNS7_ILi1EEESH_SH_EEESB_SD_Li128ELb1ELb1ELb0ELb0EEENS1_19SingleTileSchedulerILb1ELb0ELb1ELi128EEEEEEEEEvNT_6ParamsE,@function
        .size           _ZN7cutlass13device_kernelIN5flash19enable_sm80_to_sm89INS1_16FlashAttnFwdSm80INS1_25CollectiveMainloopFwdSm80ILi4ELi1ELb0EN4cute5tupleIJNS5_1CILi128EEENS7_ILi64EEES8_EEELi128ENS_10bfloat16_tEfNS_4arch4Sm80ELb1ELb0ELb1ELb1ELb1ELb0ELb1ELb0EEENS1_21CollectiveEpilogueFwdINS6_IJS8_S8_S9_EEENS6_IJNS7_ILi1EEESH_SH_EEESB_SD_Li128ELb1ELb1ELb0ELb0EEENS1_19SingleTileSchedulerILb1ELb0ELb1ELi128EEEEEEEEEvNT_6ParamsE,(.L_x_52 - _ZN7cutlass13device_kernelIN5flash19enable_sm80_to_sm89INS1_16FlashAttnFwdSm80INS1_25CollectiveMainloopFwdSm80ILi4ELi1ELb0EN4cute5tupleIJNS5_1CILi128EEENS7_ILi64EEES8_EEELi128ENS_10bfloat16_tEfNS_4arch4Sm80ELb1ELb0ELb1ELb1ELb1ELb0ELb1ELb0EEENS1_21CollectiveEpilogueFwdINS6_IJS8_S8_S9_EEENS6_IJNS7_ILi1EEESH_SH_EEESB_SD_Li128ELb1ELb1ELb0ELb0EEENS1_19SingleTileSchedulerILb1ELb0ELb1ELi128EEEEEEEEEvNT_6ParamsE)
        .other          _ZN7cutlass13device_kernelIN5flash19enable_sm80_to_sm89INS1_16FlashAttnFwdSm80INS1_25CollectiveMainloopFwdSm80ILi4ELi1ELb0EN4cute5tupleIJNS5_1CILi128EEENS7_ILi64EEES8_EEELi128ENS_10bfloat16_tEfNS_4arch4Sm80ELb1ELb0ELb1ELb1ELb1ELb0ELb1ELb0EEENS1_21CollectiveEpilogueFwdINS6_IJS8_S8_S9_EEENS6_IJNS7_ILi1EEESH_SH_EEESB_SD_Li128ELb1ELb1ELb0ELb0EEENS1_19SingleTileSchedulerILb1ELb0ELb1ELi128EEEEEEEEEvNT_6ParamsE,@"STO_CUDA_ENTRY STV_DEFAULT"
_ZN7cutlass13device_kernelIN5flash19enable_sm80_to_sm89INS1_16FlashAttnFwdSm80INS1_25CollectiveMainloopFwdSm80ILi4ELi1ELb0EN4cute5tupleIJNS5_1CILi128EEENS7_ILi64EEES8_EEELi128ENS_10bfloat16_tEfNS_4arch4Sm80ELb1ELb0ELb1ELb1ELb1ELb0ELb1ELb0EEENS1_21CollectiveEpilogueFwdINS6_IJS8_S8_S9_EEENS6_IJNS7_ILi1EEESH_SH_EEESB_SD_Li128ELb1ELb1ELb0ELb0EEENS1_19SingleTileSchedulerILb1ELb0ELb1ELi128EEEEEEEEEvNT_6ParamsE:
[----:B------:R-:W-:Y:S01]  /*0000*/  LDC R1, c[0x0][0x28] ;  /* 0x00000a00ff017b82 */ /* 0x000fe20000000800 */
[----:B------:R-:W-:Y:S05]  /*0010*/  EXIT ;  /* 0x000000000000794d */ /* 0x000fea0003800000 */
.L_x_16:
        /* <DEDUP_REMOVED lines=14> */
.L_x_52:


//--------------------- .text._ZN7cutlass13device_kernelIN5flash19enable_sm80_to_sm89INS1_16FlashAttnFwdSm80INS1_25CollectiveMainloopFwdSm80ILi4ELi1ELb0EN4cute5tupleIJNS5_1CILi128EEENS7_ILi64EEES8_EEELi128ENS_10bfloat16_tEfNS_4arch4Sm80ELb1ELb0ELb1ELb1ELb1ELb1ELb1ELb0EEENS1_21CollectiveEpilogueFwdINS6_IJS8_S8_S9_EEENS6_IJNS7_ILi1EEESH_SH_EEESB_SD_Li128ELb1ELb1ELb0ELb0EEENS1_19SingleTileSchedulerILb1ELb0ELb1ELi128EEEEEEEEEvNT_6ParamsE --------------------------
	.section	.text._ZN7cutlass13device_kernelIN5flash19enable_sm80_to_sm89INS1_16FlashAttnFwdSm80INS1_25CollectiveMainloopFwdSm80ILi4ELi1ELb0EN4cute5tupleIJNS5_1CILi128EEENS7_ILi64EEES8_EEELi128ENS_10bfloat16_tEfNS_4arch4Sm80ELb1ELb0ELb1ELb1ELb1ELb1ELb1ELb0EEENS1_21CollectiveEpilogueFwdINS6_IJS8_S8_S9_EEENS6_IJNS7_ILi1EEESH_SH_EEESB_SD_Li128ELb1ELb1ELb0ELb0EEENS1_19SingleTileSchedulerILb1ELb0ELb1ELi128EEEEEEEEEvNT_6ParamsE,"ax",@progbits
	.align	128
.text._ZN7cutlass13device_kernelIN5flash19enable_sm80_to_sm89INS1_16FlashAttnFwdSm80INS1_25CollectiveMainloopFwdSm80ILi4ELi1ELb0EN4cute5tupleIJNS5_1CILi128EEENS7_ILi64EEES8_EEELi128ENS_10bfloat16_tEfNS_4arch4Sm80ELb1ELb0ELb1ELb1ELb1ELb1ELb1ELb0EEENS1_21CollectiveEpilogueFwdINS6_IJS8_S8_S9_EEENS6_IJNS7_ILi1EEESH_SH_EEESB_SD_Li128ELb1ELb1ELb0ELb0EEENS1_19SingleTileSchedulerILb1ELb0ELb1ELi128EEEEEEEEEvNT_6ParamsE:
        .type           _ZN7cutlass13device_kernelIN5flash19enable_sm80_to_sm89INS1_16FlashAttnFwdSm80INS1_25CollectiveMainloopFwdSm80ILi4ELi1ELb0EN4cute5tupleIJNS5_1CILi128EEENS7_ILi64EEES8_EEELi128ENS_10bfloat16_tEfNS_4arch4Sm80ELb1ELb0ELb1ELb1ELb1ELb1ELb1ELb0EEENS1_21CollectiveEpilogueFwdINS6_IJS8_S8_S9_EEENS6_IJNS7_ILi1EEESH_SH_EEESB_SD_Li128ELb1ELb1ELb0ELb0EEENS1_19SingleTileSchedulerILb1ELb0ELb1ELi128EEEEEEEEEvNT_6ParamsE,@function
        .size           _ZN7cutlass13device_kernelIN5flash19enable_sm80_to_sm89INS1_16FlashAttnFwdSm80INS1_25CollectiveMainloopFwdSm80ILi4ELi1ELb0EN4cute5tupleIJNS5_1CILi128EEENS7_ILi64EEES8_EEELi128ENS_10bfloat16_tEfNS_4arch4Sm80ELb1ELb0ELb1ELb1ELb1ELb1ELb1ELb0EEENS1_21CollectiveEpilogueFwdINS6_IJS8_S8_S9_EEENS6_IJNS7_ILi1EEESH_SH_EEESB_SD_Li128ELb1ELb1ELb0ELb0EEENS1_19SingleTileSchedulerILb1ELb0ELb1ELi128EEEEEEEEEvNT_6ParamsE,(.L_x_53 - _ZN7cutlass13device_kernelIN5flash19enable_sm80_to_sm89INS1_16FlashAttnFwdSm80INS1_25CollectiveMainloopFwdSm80ILi4ELi1ELb0EN4cute5tupleIJNS5_1CILi128EEENS7_ILi64EEES8_EEELi128ENS_10bfloat16_tEfNS_4arch4Sm80ELb1ELb0ELb1ELb1ELb1ELb1ELb1ELb0EEENS1_21CollectiveEpilogueFwdINS6_IJS8_S8_S9_EEENS6_IJNS7_ILi1EEESH_SH_EEESB_SD_Li128ELb1ELb1ELb0ELb0EEENS1_19SingleTileSchedulerILb1ELb0ELb1ELi128EEEEEEEEEvNT_6ParamsE)
        .other          _ZN7cutlass13device_kernelIN5flash19enable_sm80_to_sm89INS1_16FlashAttnFwdSm80INS1_25CollectiveMainloopFwdSm80ILi4ELi1ELb0EN4cute5tupleIJNS5_1CILi128EEENS7_ILi64EEES8_EEELi128ENS_10bfloat16_tEfNS_4arch4Sm80ELb1ELb0ELb1ELb1ELb1ELb1ELb1ELb0EEENS1_21CollectiveEpilogueFwdINS6_IJS8_S8_S9_EEENS6_IJNS7_ILi1EEESH_SH_EEESB_SD_Li128ELb1ELb1ELb0ELb0EEENS1_19SingleTileSchedulerILb1ELb0ELb1ELi128EEEEEEEEEvNT_6ParamsE,@"STO_CUDA_ENTRY STV_DEFAULT"
_ZN7cutlass13device_kernelIN5flash19enable_sm80_to_sm89INS1_16FlashAttnFwdSm80INS1_25CollectiveMainloopFwdSm80ILi4ELi1ELb0EN4cute5tupleIJNS5_1CILi128EEENS7_ILi64EEES8_EEELi128ENS_10bfloat16_tEfNS_4arch4Sm80ELb1ELb0ELb1ELb1ELb1ELb1ELb1ELb0EEENS1_21CollectiveEpilogueFwdINS6_IJS8_S8_S9_EEENS6_IJNS7_ILi1EEESH_SH_EEESB_SD_Li128ELb1ELb1ELb0ELb0EEENS1_19SingleTileSchedulerILb1ELb0ELb1ELi128EEEEEEEEEvNT_6ParamsE:
[----:B------:R-:W-:Y:S01]  /*0000*/  LDC R1, c[0x0][0x28] ;  /* 0x00000a00ff017b82 */ /* 0x000fe20000000800 */
[----:B------:R-:W-:Y:S05]  /*0010*/  EXIT ;  /* 0x000000000000794d */ /* 0x000fea0003800000 */
.L_x_17:
        /* <DEDUP_REMOVED lines=14> */
.L_x_53:


//--------------------- .text._ZN7cutlass13device_kernelIN5flash19enable_sm80_to_sm89INS1_16FlashAttnFwdSm80INS1_25CollectiveMainloopFwdSm80ILi8ELi1ELb1EN4cute5tupleIJNS5_1CILi128EEES8_S8_EEELi128ENS_10bfloat16_tEfNS_4arch4Sm80ELb0ELb0ELb0ELb0ELb1ELb0ELb1ELb0EEENS1_21CollectiveEpilogueFwdIS9_NS6_IJNS7_ILi1EEESF_SF_EEESA_SC_Li256ELb0ELb1ELb0ELb0EEENS1_19SingleTileSchedulerILb0ELb0ELb1ELi128EEEEEEEEEvNT_6ParamsE --------------------------
	.section	.text._ZN7cutlass13device_kernelIN5flash19enable_sm80_to_sm89INS1_16FlashAttnFwdSm80INS1_25CollectiveMainloopFwdSm80ILi8ELi1ELb1EN4cute5tupleIJNS5_1CILi128EEES8_S8_EEELi128ENS_10bfloat16_tEfNS_4arch4Sm80ELb0ELb0ELb0ELb0ELb1ELb0ELb1ELb0EEENS1_21CollectiveEpilogueFwdIS9_NS6_IJNS7_ILi1EEESF_SF_EEESA_SC_Li256ELb0ELb1ELb0ELb0EEENS1_19SingleTileSchedulerILb0ELb0ELb1ELi128EEEEEEEEEvNT_6ParamsE,"ax",@progbits
	.align	128
.text._ZN7cutlass13device_kernelIN5flash19enable_sm80_to_sm89INS1_16FlashAttnFwdSm80INS1_25CollectiveMainloopFwdSm80ILi8ELi1ELb1EN4cute5tupleIJNS5_1CILi128EEES8_S8_EEELi128ENS_10bfloat16_tEfNS_4arch4Sm80ELb0ELb0ELb0ELb0ELb1ELb0ELb1ELb0EEENS1_21CollectiveEpilogueFwdIS9_NS6_IJNS7_ILi1EEESF_SF_EEESA_SC_Li256ELb0ELb1ELb0ELb0EEENS1_19SingleTileSchedulerILb0ELb0ELb1ELi128EEEEEEEEEvNT_6ParamsE:
        .type           _ZN7cutlass13device_kernelIN5flash19enable_sm80_to_sm89INS1_16FlashAttnFwdSm80INS1_25CollectiveMainloopFwdSm80ILi8ELi1ELb1EN4cute5tupleIJNS5_1CILi128EEES8_S8_EEELi128ENS_10bfloat16_tEfNS_4arch4Sm80ELb0ELb0ELb0ELb0ELb1ELb0ELb1ELb0EEENS1_21CollectiveEpilogueFwdIS9_NS6_IJNS7_ILi1EEESF_SF_EEESA_SC_Li256ELb0ELb1ELb0ELb0EEENS1_19SingleTileSchedulerILb0ELb0ELb1ELi128EEEEEEEEEvNT_6ParamsE,@function
        .size           _ZN7cutlass13device_kernelIN5flash19enable_sm80_to_sm89INS1_16FlashAttnFwdSm80INS1_25CollectiveMainloopFwdSm80ILi8ELi1ELb1EN4cute5tupleIJNS5_1CILi128EEES8_S8_EEELi128ENS_10bfloat16_tEfNS_4arch4Sm80ELb0ELb0ELb0ELb0ELb1ELb0ELb1ELb0EEENS1_21CollectiveEpilogueFwdIS9_NS6_IJNS7_ILi1EEESF_SF_EEESA_SC_Li256ELb0ELb1ELb0ELb0EEENS1_19SingleTileSchedulerILb0ELb0ELb1ELi128EEEEEEEEEvNT_6ParamsE,(.L_x_54 - _ZN7cutlass13device_kernelIN5flash19enable_sm80_to_sm89INS1_16FlashAttnFwdSm80INS1_25CollectiveMainloopFwdSm80ILi8ELi1ELb1EN4cute5tupleIJNS5_1CILi128EEES8_S8_EEELi128ENS_10bfloat16_tEfNS_4arch4Sm80ELb0ELb0ELb0ELb0ELb1ELb0ELb1ELb0EEENS1_21CollectiveEpilogueFwdIS9_NS6_IJNS7_ILi1EEESF_SF_EEESA_SC_Li256ELb0ELb1ELb0ELb0EEENS1_19SingleTileSchedulerILb0ELb0ELb1ELi128EEEEEEEEEvNT_6ParamsE)
        .other          _ZN7cutlass13device_kernelIN5flash19enable_sm80_to_sm89INS1_16FlashAttnFwdSm80INS1_25CollectiveMainloopFwdSm80ILi8ELi1ELb1EN4cute5tupleIJNS5_1CILi128EEES8_S8_EEELi128ENS_10bfloat16_tEfNS_4arch4Sm80ELb0ELb0ELb0ELb0ELb1ELb0ELb1ELb0EEENS1_21CollectiveEpilogueFwdIS9_NS6_IJNS7_ILi1EEESF_SF_EEESA_SC_Li256ELb0ELb1ELb0ELb0EEENS1_19SingleTileSchedulerILb0ELb0ELb1ELi128EEEEEEEEEvNT_6ParamsE,@"STO_CUDA_ENTRY STV_DEFAULT"
_ZN7cutlass13device_kernelIN5flash19enable_sm80_to_sm89INS1_16FlashAttnFwdSm80INS1_25CollectiveMainloopFwdSm80ILi8ELi1ELb1EN4cute5tupleIJNS5_1CILi128EEES8_S8_EEELi128ENS_10bfloat16_tEfNS_4arch4Sm80ELb0ELb0ELb0ELb0ELb1ELb0ELb1ELb0EEENS1_21CollectiveEpilogueFwdIS9_NS6_IJNS7_ILi1EEESF_SF_EEESA_SC_Li256ELb0ELb1ELb0ELb0EEENS1_19SingleTileSchedulerILb0ELb0ELb1ELi128EEEEEEEEEvNT_6ParamsE:
[----:B------:R-:W-:Y:S01]  /*0000*/  LDC R1, c[0x0][0x28] ;  /* 0x00000a00ff017b82 */ /* 0x000fe20000000800 */
[----:B------:R-:W-:Y:S05]  /*0010*/  EXIT ;  /* 0x000000000000794d */ /* 0x000fea0003800000 */
.L_x_18:
        /* <DEDUP_REMOVED lines=14> */
.L_x_54:


//--------------------- .text._ZN7cutlass13device_kernelIN5flash19enable_sm80_to_sm89INS1_16FlashAttnFwdSm80INS1_25CollectiveMainloopFwdSm80ILi8ELi1ELb1EN4cute5tupleIJNS5_1CILi128EEES8_S8_EEELi128ENS_10bfloat16_tEfNS_4arch4Sm80ELb0ELb0ELb0ELb1ELb1ELb0ELb1ELb0EEENS1_21CollectiveEpilogueFwdIS9_NS6_IJNS7_ILi1EEESF_SF_EEESA_SC_Li256ELb1ELb1ELb0ELb0EEENS1_19SingleTileSchedulerILb1ELb0ELb1ELi128EEEEEEEEEvNT_6ParamsE --------------------------
	.section	.text._ZN7cutlass13device_kernelIN5flash19enable_sm80_to_sm89INS1_16FlashAttnFwdSm80INS1_25CollectiveMainloopFwdSm80ILi8ELi1ELb1EN4cute5tupleIJNS5_1CILi128EEES8_S8_EEELi128ENS_10bfloat16_tEfNS_4arch4Sm80ELb0ELb0ELb0ELb1ELb1ELb0ELb1ELb0EEENS1_21CollectiveEpilogueFwdIS9_NS6_IJNS7_ILi1EEESF_SF_EEESA_SC_Li256ELb1ELb1ELb0ELb0EEENS1_19SingleTileSchedulerILb1ELb0ELb1ELi128EEEEEEEEEvNT_6ParamsE,"ax",@progbits
	.align	128
.text._ZN7cutlass13device_kernelIN5flash19enable_sm80_to_sm89INS1_16FlashAttnFwdSm80INS1_25CollectiveMainloopFwdSm80ILi8ELi1ELb1EN4cute5tupleIJNS5_1CILi128EEES8_S8_EEELi128ENS_10bfloat16_tEfNS_4arch4Sm80ELb0ELb0ELb0ELb1ELb1ELb0ELb1ELb0EEENS1_21CollectiveEpilogueFwdIS9_NS6_IJNS7_ILi1EEESF_SF_EEESA_SC_Li256ELb1ELb1ELb0ELb0EEENS1_19SingleTileSchedulerILb1ELb0ELb1ELi128EEEEEEEEEvNT_6ParamsE:
        .type           _ZN7cutlass13device_kernelIN5flash19enable_sm80_to_sm89INS1_16FlashAttnFwdSm80INS1_25CollectiveMainloopFwdSm80ILi8ELi1ELb1EN4cute5tupleIJNS5_1CILi128EEES8_S8_EEELi128ENS_10bfloat16_tEfNS_4arch4Sm80ELb0ELb0ELb0ELb1ELb1ELb0ELb1ELb0EEENS1_21CollectiveEpilogueFwdIS9_NS6_IJNS7_ILi1EEESF_SF_EEESA_SC_Li256ELb1ELb1ELb0ELb0EEENS1_19SingleTileSchedulerILb1ELb0ELb1ELi128EEEEEEEEEvNT_6ParamsE,@function
        .size           _ZN7cutlass13device_kernelIN5flash19enable_sm80_to_sm89INS1_16FlashAttnFwdSm80INS1_25CollectiveMainloopFwdSm80ILi8ELi1ELb1EN4cute5tupleIJNS5_1CILi128EEES8_S8_EEELi128ENS_10bfloat16_tEfNS_4arch4Sm80ELb0ELb0ELb0ELb1ELb1ELb0ELb1ELb0EEENS1_21CollectiveEpilogueFwdIS9_NS6_IJNS7_ILi1EEESF_SF_EEESA_SC_Li256ELb1ELb1ELb0ELb0EEENS1_19SingleTileSchedulerILb1ELb0ELb1ELi128EEEEEEEEEvNT_6ParamsE,(.L_x_55 - _ZN7cutlass13device_kernelIN5flash19enable_sm80_to_sm89INS1_16FlashAttnFwdSm80INS1_25CollectiveMainloopFwdSm80ILi8ELi1ELb1EN4cute5tupleIJNS5_1CILi128EEES8_S8_EEELi128ENS_10bfloat16_tEfNS_4arch4Sm80ELb0ELb0ELb0ELb1ELb1ELb0ELb1ELb0EEENS1_21CollectiveEpilogueFwdIS9_NS6_IJNS7_ILi1EEESF_SF_EEESA_SC_Li256ELb1ELb1ELb0ELb0EEENS1_19SingleTileSchedulerILb1ELb0ELb1ELi128EEEEEEEEEvNT_6ParamsE)
        .other          _ZN7cutlass13device_kernelIN5flash19enable_sm80_to_sm89INS1_16FlashAttnFwdSm80INS1_25CollectiveMainloopFwdSm80ILi8ELi1ELb1EN4cute5tupleIJNS5_1CILi128EEES8_S8_EEELi128ENS_10bfloat16_tEfNS_4arch4Sm80ELb0ELb0ELb0ELb1ELb1ELb0ELb1ELb0EEENS1_21CollectiveEpilogueFwdIS9_NS6_IJNS7_ILi1EEESF_SF_EEESA_SC_Li256ELb1ELb1ELb0ELb0EEENS1_19SingleTileSchedulerILb1ELb0ELb1ELi128EEEEEEEEEvNT_6ParamsE,@"STO_CUDA_ENTRY STV_DEFAULT"
_ZN7cutlass13device_kernelIN5flash19enable_sm80_to_sm89INS1_16FlashAttnFwdSm80INS1_25CollectiveMainloopFwdSm80ILi8ELi1ELb1EN4cute5tupleIJNS5_1CILi128EEES8_S8_EEELi128ENS_10bfloat16_tEfNS_4arch4Sm80ELb0ELb0ELb0ELb1ELb1ELb0ELb1ELb0EEENS1_21CollectiveEpilogueFwdIS9_NS6_IJNS7_ILi1EEESF_SF_EEESA_SC_Li256ELb1ELb1ELb0ELb0EEENS1_19SingleTileSchedulerILb1ELb0ELb1ELi128EEEEEEEEEvNT_6ParamsE:
[----:B------:R-:W-:Y:S01]  /*0000*/  LDC R1, c[0x0][0x28] ;  /* 0x00000a00ff017b82 */ /* 0x000fe20000000800 */
[----:B------:R-:W-:Y:S05]  /*0010*/  EXIT ;  /* 0x000000000000794d */ /* 0x000fea0003800000 */
.L_x_19:
        /* <DEDUP_REMOVED lines=14> */
.L_x_55:


//--------------------- .text._ZN7cutlass13device_kernelIN5flash19enable_sm80_to_sm89INS1_16FlashAttnFwdSm80INS1_25CollectiveMainloopFwdSm80ILi8ELi1ELb1EN4cute5tupleIJNS5_1CILi128EEES8_S8_EEELi128ENS_10bfloat16_tEfNS_4arch4Sm80ELb0ELb0ELb0ELb1ELb1ELb1ELb1ELb0EEENS1_21CollectiveEpilogueFwdIS9_NS6_IJNS7_ILi1EEESF_SF_EEESA_SC_Li256ELb1ELb1ELb0ELb0EEENS1_19SingleTileSchedulerILb1ELb0ELb1ELi128EEEEEEEEEvNT_6ParamsE --------------------------
	.section	.text._ZN7cutlass13device_kernelIN5flash19enable_sm80_to_sm89INS1_16FlashAttnFwdSm80INS1_25CollectiveMainloopFwdSm80ILi8ELi1ELb1EN4cute5tupleIJNS5_1CILi128EEES8_S8_EEELi128ENS_10bfloat16_tEfNS_4arch4Sm80ELb0ELb0ELb0ELb1ELb1ELb1ELb1ELb0EEENS1_21CollectiveEpilogueFwdIS9_NS6_IJNS7_ILi1EEESF_SF_EEESA_SC_Li256ELb1ELb1ELb0ELb0EEENS1_19SingleTileSchedulerILb1ELb0ELb1ELi128EEEEEEEEEvNT_6ParamsE,"ax",@progbits
	.align	128
.text._ZN7cutlass13device_kernelIN5flash19enable_sm80_to_sm89INS1_16FlashAttnFwdSm80INS1_25CollectiveMainloopFwdSm80ILi8ELi1ELb1EN4cute5tupleIJNS5_1CILi128EEES8_S8_EEELi128ENS_10bfloat16_tEfNS_4arch4Sm80ELb0ELb0ELb0ELb1ELb1ELb1ELb1ELb0EEENS1_21CollectiveEpilogueFwdIS9_NS6_IJNS7_ILi1EEESF_SF_EEESA_SC_Li256ELb1ELb1ELb0ELb0EEENS1_19SingleTileSchedulerILb1ELb0ELb1ELi128EEEEEEEEEvNT_6ParamsE:
        .type           _ZN7cutlass13device_kernelIN5flash19enable_sm80_to_sm89INS1_16FlashAttnFwdSm80INS1_25CollectiveMainloopFwdSm80ILi8ELi1ELb1EN4cute5tupleIJNS5_1CILi128EEES8_S8_EEELi128ENS_10bfloat16_tEfNS_4arch4Sm80ELb0ELb0ELb0ELb1ELb1ELb1ELb1ELb0EEENS1_21CollectiveEpilogueFwdIS9_NS6_IJNS7_ILi1EEESF_SF_EEESA_SC_Li256ELb1ELb1ELb0ELb0EEENS1_19SingleTileSchedulerILb1ELb0ELb1ELi128EEEEEEEEEvNT_6ParamsE,@function
        .size           _ZN7cutlass13device_kernelIN5flash19enable_sm80_to_sm89INS1_16FlashAttnFwdSm80INS1_25CollectiveMainloopFwdSm80ILi8ELi1ELb1EN4cute5tupleIJNS5_1CILi128EEES8_S8_EEELi128ENS_10bfloat16_tEfNS_4arch4Sm80ELb0ELb0ELb0ELb1ELb1ELb1ELb1ELb0EEENS1_21CollectiveEpilogueFwdIS9_NS6_IJNS7_ILi1EEESF_SF_EEESA_SC_Li256ELb1ELb1ELb0ELb0EEENS1_19SingleTileSchedulerILb1ELb0ELb1ELi128EEEEEEEEEvNT_6ParamsE,(.L_x_56 - _ZN7cutlass13device_kernelIN5flash19enable_sm80_to_sm89INS1_16FlashAttnFwdSm80INS1_25CollectiveMainloopFwdSm80ILi8ELi1ELb1EN4cute5tupleIJNS5_1CILi128EEES8_S8_EEELi128ENS_10bfloat16_tEfNS_4arch4Sm80ELb0ELb0ELb0ELb1ELb1ELb1ELb1ELb0EEENS1_21CollectiveEpilogueFwdIS9_NS6_IJNS7_ILi1EEESF_SF_EEESA_SC_Li256ELb1ELb1ELb0ELb0EEENS1_19SingleTileSchedulerILb1ELb0ELb1ELi128EEEEEEEEEvNT_6ParamsE)
        .other          _ZN7cutlass13device_kernelIN5flash19enable_sm80_to_sm89INS1_16FlashAttnFwdSm80INS1_25CollectiveMainloopFwdSm80ILi8ELi1ELb1EN4cute5tupleIJNS5_1CILi128EEES8_S8_EEELi128ENS_10bfloat16_tEfNS_4arch4Sm80ELb0ELb0ELb0ELb1ELb1ELb1ELb1ELb0EEENS1_21CollectiveEpilogueFwdIS9_NS6_IJNS7_ILi1EEESF_SF_EEESA_SC_Li256ELb1ELb1ELb0ELb0EEENS1_19SingleTileSchedulerILb1ELb0ELb1ELi128EEEEEEEEEvNT_6ParamsE,@"STO_CUDA_ENTRY STV_DEFAULT"
_ZN7cutlass13device_kernelIN5flash19enable_sm80_to_sm89INS1_16FlashAttnFwdSm80INS1_25CollectiveMainloopFwdSm80ILi8ELi1ELb1EN4cute5tupleIJNS5_1CILi128EEES8_S8_EEELi128ENS_10bfloat16_tEfNS_4arch4Sm80ELb0ELb0ELb0ELb1ELb1ELb1ELb1ELb0EEENS1_21CollectiveEpilogueFwdIS9_NS6_IJNS7_ILi1EEESF_SF_EEESA_SC_Li256ELb1ELb1ELb0ELb0EEENS1_19SingleTileSchedulerILb1ELb0ELb1ELi128EEEEEEEEEvNT_6ParamsE:
[----:B------:R-:W-:Y:S01]  /*0000*/  LDC R1, c[0x0][0x28] ;  /* 0x00000a00ff017b82 */ /* 0x000fe20000000800 */
[----:B------:R-:W-:Y:S05]  /*0010*/  EXIT ;  /* 0x000000000000794d */ /* 0x000fea0003800000 */
.L_x_20:
        /* <DEDUP_REMOVED lines=14> */
.L_x_56:


//--------------------- .text._ZN7cutlass13device_kernelIN5flash19enable_sm80_to_sm89INS1_16FlashAttnFwdSm80INS1_25CollectiveMainloopFwdSm80ILi8ELi1ELb1EN4cute5tupleIJNS5_1CILi128EEENS7_ILi96EEES8_EEELi128ENS_10bfloat16_tEfNS_4arch4Sm80ELb0ELb1ELb0ELb0ELb1ELb0ELb1ELb0EEENS1_21CollectiveEpilogueFwdINS6_IJS8_S8_S9_EEENS6_IJNS7_ILi1EEESH_SH_EEESB_SD_Li256ELb0ELb1ELb0ELb0EEENS1_19SingleTileSchedulerILb0ELb0ELb1ELi128EEEEEEEEEvNT_6ParamsE --------------------------
	.section	.text._ZN7cutlass13device_kernelIN5flash19enable_sm80_to_sm89INS1_16FlashAttnFwdSm80INS1_25CollectiveMainloopFwdSm80ILi8ELi1ELb1EN4cute5tupleIJNS5_1CILi128EEENS7_ILi96EEES8_EEELi128ENS_10bfloat16_tEfNS_4arch4Sm80ELb0ELb1ELb0ELb0ELb1ELb0ELb1ELb0EEENS1_21CollectiveEpilogueFwdINS6_IJS8_S8_S9_EEENS6_IJNS7_ILi1EEESH_SH_EEESB_SD_Li256ELb0ELb1ELb0ELb0EEENS1_19SingleTileSchedulerILb0ELb0ELb1ELi128EEEEEEEEEvNT_6ParamsE,"ax",@progbits
	.align	128
.text._ZN7cutlass13device_kernelIN5flash19enable_sm80_to_sm89INS1_16FlashAttnFwdSm80INS1_25CollectiveMainloopFwdSm80ILi8ELi1ELb1EN4cute5tupleIJNS5_1CILi128EEENS7_ILi96EEES8_EEELi128ENS_10bfloat16_tEfNS_4arch4Sm80ELb0ELb1ELb0ELb0ELb1ELb0ELb1ELb0EEENS1_21CollectiveEpilogueFwdINS6_IJS8_S8_S9_EEENS6_IJNS7_ILi1EEESH_SH_EEESB_SD_Li256ELb0ELb1ELb0ELb0EEENS1_19SingleTileSchedulerILb0ELb0ELb1ELi128EEEEEEEEEvNT_6ParamsE:
        .type           _ZN7cutlass13device_kernelIN5flash19enable_sm80_to_sm89INS1_16FlashAttnFwdSm80INS1_25CollectiveMainloopFwdSm80ILi8ELi1ELb1EN4cute5tupleIJNS5_1CILi128EEENS7_ILi96EEES8_EEELi128ENS_10bfloat16_tEfNS_4arch4Sm80ELb0ELb1ELb0ELb0ELb1ELb0ELb1ELb0EEENS1_21CollectiveEpilogueFwdINS6_IJS8_S8_S9_EEENS6_IJNS7_ILi1EEESH_SH_EEESB_SD_Li256ELb0ELb1ELb0ELb0EEENS1_19SingleTileSchedulerILb0ELb0ELb1ELi128EEEEEEEEEvNT_6ParamsE,@function
        .size           _ZN7cutlass13device_kernelIN5flash19enable_sm80_to_sm89INS1_16FlashAttnFwdSm80INS1_25CollectiveMainloopFwdSm80ILi8ELi1ELb1EN4cute5tupleIJNS5_1CILi128EEENS7_ILi96EEES8_EEELi128ENS_10bfloat16_tEfNS_4arch4Sm80ELb0ELb1ELb0ELb0ELb1ELb0ELb1ELb0EEENS1_21CollectiveEpilogueFwdINS6_IJS8_S8_S9_EEENS6_IJNS7_ILi1EEESH_SH_EEESB_SD_Li256ELb0ELb1ELb0ELb0EEENS1_19SingleTileSchedulerILb0ELb0ELb1ELi128EEEEEEEEEvNT_6ParamsE,(.L_x_57 - _ZN7cutlass13device_kernelIN5flash19enable_sm80_to_sm89INS1_16FlashAttnFwdSm80INS1_25CollectiveMainloopFwdSm80ILi8ELi1ELb1EN4cute5tupleIJNS5_1CILi128EEENS7_ILi96EEES8_EEELi128ENS_10bfloat16_tEfNS_4arch4Sm80ELb0ELb1ELb0ELb0ELb1ELb0ELb1ELb0EEENS1_21CollectiveEpilogueFwdINS6_IJS8_S8_S9_EEENS6_IJNS7_ILi1EEESH_SH_EEESB_SD_Li256ELb0ELb1ELb0ELb0EEENS1_19SingleTileSchedulerILb0ELb0ELb1ELi128EEEEEEEEEvNT_6ParamsE)
        .other          _ZN7cutlass13device_kernelIN5flash19enable_sm80_to_sm89INS1_16FlashAttnFwdSm80INS1_25CollectiveMainloopFwdSm80ILi8ELi1ELb1EN4cute5tupleIJNS5_1CILi128EEENS7_ILi96EEES8_EEELi128ENS_10bfloat16_tEfNS_4arch4Sm80ELb0ELb1ELb0ELb0ELb1ELb0ELb1ELb0EEENS1_21CollectiveEpilogueFwdINS6_IJS8_S8_S9_EEENS6_IJNS7_ILi1EEESH_SH_EEESB_SD_Li256ELb0ELb1ELb0ELb0EEENS1_19SingleTileSchedulerILb0ELb0ELb1ELi128EEEEEEEEEvNT_6ParamsE,@"STO_CUDA_ENTRY STV_DEFAULT"
_ZN7cutlass13device_kernelIN5flash19enable_sm80_to_sm89INS1_16FlashAttnFwdSm80INS1_25CollectiveMainloopFwdSm80ILi8ELi1ELb1EN4cute5tupleIJNS5_1CILi128EEENS7_ILi96EEES8_EEELi128ENS_10bfloat16_tEfNS_4arch4Sm80ELb0ELb1ELb0ELb0ELb1ELb0ELb1ELb0EEENS1_21CollectiveEpilogueFwdINS6_IJS8_S8_S9_EEENS6_IJNS7_ILi1EEESH_SH_EEESB_SD_Li256ELb0ELb1ELb0ELb0EEENS1_19SingleTileSchedulerILb0ELb0ELb1ELi128EEEEEEEEEvNT_6ParamsE:
[----:B------:R-:W-:Y:S01]  /*0000*/  LDC R1, c[0x0][0x28] ;  /* 0x00000a00ff017b82 */ /* 0x000fe20000000800 */
[----:B------:R-:W-:Y:S05]  /*0010*/  EXIT ;  /* 0x000000000000794d */ /* 0x000fea0003800000 */
.L_x_21:
        /* <DEDUP_REMOVED lines=14> */
.L_x_57:


//--------------------- .text._ZN7cutlass13device_kernelIN5flash19enable_sm80_to_sm89INS1_16FlashAttnFwdSm80INS1_25CollectiveMainloopFwdSm80ILi8ELi1ELb1EN4cute5tupleIJNS5_1CILi128EEENS7_ILi96EEES8_EEELi128ENS_10bfloat16_tEfNS_4arch4Sm80ELb0ELb1ELb0ELb1ELb1ELb0ELb1ELb0EEENS1_21CollectiveEpilogueFwdINS6_IJS8_S8_S9_EEENS6_IJNS7_ILi1EEESH_SH_EEESB_SD_Li256ELb1ELb1ELb0ELb0EEENS1_19SingleTileSchedulerILb1ELb0ELb1ELi128EEEEEEEEEvNT_6ParamsE --------------------------
	.section	.text._ZN7cutlass13device_kernelIN5flash19enable_sm80_to_sm89INS1_16FlashAttnFwdSm80INS1_25CollectiveMainloopFwdSm80ILi8ELi1ELb1EN4cute5tupleIJNS5_1CILi128EEENS7_ILi96EEES8_EEELi128ENS_10bfloat16_tEfNS_4arch4Sm80ELb0ELb1ELb0ELb1ELb1ELb0ELb1ELb0EEENS1_21CollectiveEpilogueFwdINS6_IJS8_S8_S9_EEENS6_IJNS7_ILi1EEESH_SH_EEESB_SD_Li256ELb1ELb1ELb0ELb0EEENS1_19SingleTileSchedulerILb1ELb0ELb1ELi128EEEEEEEEEvNT_6ParamsE,"ax",@progbits
	.align	128
.text._ZN7cutlass13device_kernelIN5flash19enable_sm80_to_sm89INS1_16FlashAttnFwdSm80INS1_25CollectiveMainloopFwdSm80ILi8ELi1ELb1EN4cute5tupleIJNS5_1CILi128EEENS7_ILi96EEES8_EEELi128ENS_10bfloat16_tEfNS_4arch4Sm80ELb0ELb1ELb0ELb1ELb1ELb0ELb1ELb0EEENS1_21CollectiveEpilogueFwdINS6_IJS8_S8_S9_EEENS6_IJNS7_ILi1EEESH_SH_EEESB_SD_Li256ELb1ELb1ELb0ELb0EEENS1_19SingleTileSchedulerILb1ELb0ELb1ELi128EEEEEEEEEvNT_6ParamsE:
        .type           _ZN7cutlass13device_kernelIN5flash19enable_sm80_to_sm89INS1_16FlashAttnFwdSm80INS1_25CollectiveMainloopFwdSm80ILi8ELi1ELb1EN4cute5tupleIJNS5_1CILi128EEENS7_ILi96EEES8_EEELi128ENS_10bfloat16_tEfNS_4arch4Sm80ELb0ELb1ELb0ELb1ELb1ELb0ELb1ELb0EEENS1_21CollectiveEpilogueFwdINS6_IJS8_S8_S9_EEENS6_IJNS7_ILi1EEESH_SH_EEESB_SD_Li256ELb1ELb1ELb0ELb0EEENS1_19SingleTileSchedulerILb1ELb0ELb1ELi128EEEEEEEEEvNT_6ParamsE,@function
        .size           _ZN7cutlass13device_kernelIN5flash19enable_sm80_to_sm89INS1_16FlashAttnFwdSm80INS1_25CollectiveMainloopFwdSm80ILi8ELi1ELb1EN4cute5tupleIJNS5_1CILi128EEENS7_ILi96EEES8_EEELi128ENS_10bfloat16_tEfNS_4arch4Sm80ELb0ELb1ELb0ELb1ELb1ELb0ELb1ELb0EEENS1_21CollectiveEpilogueFwdINS6_IJS8_S8_S9_EEENS6_IJNS7_ILi1EEESH_SH_EEESB_SD_Li256ELb1ELb1ELb0ELb0EEENS1_19SingleTileSchedulerILb1ELb0ELb1ELi128EEEEEEEEEvNT_6ParamsE,(.L_x_58 - _ZN7cutlass13device_kernelIN5flash19enable_sm80_to_sm89INS1_16FlashAttnFwdSm80INS1_25CollectiveMainloopFwdSm80ILi8ELi1ELb1EN4cute5tupleIJNS5_1CILi128EEENS7_ILi96EEES8_EEELi128ENS_10bfloat16_tEfNS_4arch4Sm80ELb0ELb1ELb0ELb1ELb1ELb0ELb1ELb0EEENS1_21CollectiveEpilogueFwdINS6_IJS8_S8_S9_EEENS6_IJNS7_ILi1EEESH_SH_EEESB_SD_Li256ELb1ELb1ELb0ELb0EEENS1_19SingleTileSchedulerILb1ELb0ELb1ELi128EEEEEEEEEvNT_6ParamsE)
        .other          _ZN7cutlass13device_kernelIN5flash19enable_sm80_to_sm89INS1_16FlashAttnFwdSm80INS1_25CollectiveMainloopFwdSm80ILi8ELi1ELb1EN4cute5tupleIJNS5_1CILi128EEENS7_ILi96EEES8_EEELi128ENS_10bfloat16_tEfNS_4arch4Sm80ELb0ELb1ELb0ELb1ELb1ELb0ELb1ELb0EEENS1_21CollectiveEpilogueFwdINS6_IJS8_S8_S9_EEENS6_IJNS7_ILi1EEESH_SH_EEESB_SD_Li256ELb1ELb1ELb0ELb0EEENS1_19SingleTileSchedulerILb1ELb0ELb1ELi128EEEEEEEEEvNT_6ParamsE,@"STO_CUDA_ENTRY STV_DEFAULT"
_ZN7cutlass13device_kernelIN5flash19enable_sm80_to_sm89INS1_16FlashAttnFwdSm80INS1_25CollectiveMainloopFwdSm80ILi8ELi1ELb1EN4cute5tupleIJNS5_1CILi128EEENS7_ILi96EEES8_EEELi128ENS_10bfloat16_tEfNS_4arch4Sm80ELb0ELb1ELb0ELb1ELb1ELb0ELb1ELb0EEENS1_21CollectiveEpilogueFwdINS6_IJS8_S8_S9_EEENS6_IJNS7_ILi1EEESH_SH_EEESB_SD_Li256ELb1ELb1ELb0ELb0EEENS1_19SingleTileSchedulerILb1ELb0ELb1ELi128EEEEEEEEEvNT_6ParamsE:
[----:B------:R-:W-:Y:S01]  /*0000*/  LDC R1, c[0x0][0x28] ;  /* 0x00000a00ff017b82 */ /* 0x000fe20000000800 */
[----:B------:R-:W-:Y:S05]  /*0010*/  EXIT ;  /* 0x000000000000794d */ /* 0x000fea0003800000 */
.L_x_22:
        /* <DEDUP_REMOVED lines=14> */
.L_x_58:


//--------------------- .text._ZN7cutlass13device_kernelIN5flash19enable_sm80_to_sm89INS1_16FlashAttnFwdSm80INS1_25CollectiveMainloopFwdSm80ILi8ELi1ELb1EN4cute5tupleIJNS5_1CILi128EEENS7_ILi96EEES8_EEELi128ENS_10bfloat16_tEfNS_4arch4Sm80ELb0ELb1ELb0ELb1ELb1ELb1ELb1ELb0EEENS1_21CollectiveEpilogueFwdINS6_IJS8_S8_S9_EEENS6_IJNS7_ILi1EEESH_SH_EEESB_SD_Li256ELb1ELb1ELb0ELb0EEENS1_19SingleTileSchedulerILb1ELb0ELb1ELi128EEEEEEEEEvNT_6ParamsE --------------------------
	.section	.text._ZN7cutlass13device_kernelIN5flash19enable_sm80_to_sm89INS1_16FlashAttnFwdSm80INS1_25CollectiveMainloopFwdSm80ILi8ELi1ELb1EN4cute5tupleIJNS5_1CILi128EEENS7_ILi96EEES8_EEELi128ENS_10bfloat16_tEfNS_4arch4Sm80ELb0ELb1ELb0ELb1ELb1ELb1ELb1ELb0EEENS1_21CollectiveEpilogueFwdINS6_IJS8_S8_S9_EEENS6_IJNS7_ILi1EEESH_SH_EEESB_SD_Li256ELb1ELb1ELb0ELb0EEENS1_19SingleTileSchedulerILb1ELb0ELb1ELi128EEEEEEEEEvNT_6ParamsE,"ax",@progbits
	.align	128
.text._ZN7cutlass13device_kernelIN5flash19enable_sm80_to_sm89INS1_16FlashAttnFwdSm80INS1_25CollectiveMainloopFwdSm80ILi8ELi1ELb1EN4cute5tupleIJNS5_1CILi128EEENS7_ILi96EEES8_EEELi128ENS_10bfloat16_tEfNS_4arch4Sm80ELb0ELb1ELb0ELb1ELb1ELb1ELb1ELb0EEENS1_21CollectiveEpilogueFwdINS6_IJS8_S8_S9_EEENS6_IJNS7_ILi1EEESH_SH_EEESB_SD_Li256ELb1ELb1ELb0ELb0EEENS1_19SingleTileSchedulerILb1ELb0ELb1ELi128EEEEEEEEEvNT_6ParamsE:
        .type           _ZN7cutlass13device_kernelIN5flash19enable_sm80_to_sm89INS1_16FlashAttnFwdSm80INS1_25CollectiveMainloopFwdSm80ILi8ELi1ELb1EN4cute5tupleIJNS5_1CILi128EEENS7_ILi96EEES8_EEELi128ENS_10bfloat16_tEfNS_4arch4Sm80ELb0ELb1ELb0ELb1ELb1ELb1ELb1ELb0EEENS1_21CollectiveEpilogueFwdINS6_IJS8_S8_S9_EEENS6_IJNS7_ILi1EEESH_SH_EEESB_SD_Li256ELb1ELb1ELb0ELb0EEENS1_19SingleTileSchedulerILb1ELb0ELb1ELi128EEEEEEEEEvNT_6ParamsE,@function
        .size           _ZN7cutlass13device_kernelIN5flash19enable_sm80_to_sm89INS1_16FlashAttnFwdSm80INS1_25CollectiveMainloopFwdSm80ILi8ELi1ELb1EN4cute5tupleIJNS5_1CILi128EEENS7_ILi96EEES8_EEELi128ENS_10bfloat16_tEfNS_4arch4Sm80ELb0ELb1ELb0ELb1ELb1ELb1ELb1ELb0EEENS1_21CollectiveEpilogueFwdINS6_IJS8_S8_S9_EEENS6_IJNS7_ILi1EEESH_SH_EEESB_SD_Li256ELb1ELb1ELb0ELb0EEENS1_19SingleTileSchedulerILb1ELb0ELb1ELi128EEEEEEEEEvNT_6ParamsE,(.L_x_59 - _ZN7cutlass13device_kernelIN5flash19enable_sm80_to_sm89INS1_16FlashAttnFwdSm80INS1_25CollectiveMainloopFwdSm80ILi8ELi1ELb1EN4cute5tupleIJNS5_1CILi128EEENS7_ILi96EEES8_EEELi128ENS_10bfloat16_tEfNS_4arch4Sm80ELb0ELb1ELb0ELb1ELb1ELb1ELb1ELb0EEENS1_21CollectiveEpilogueFwdINS6_IJS8_S8_S9_EEENS6_IJNS7_ILi1EEESH_SH_EEESB_SD_Li256ELb1ELb1ELb0ELb0EEENS1_19SingleTileSchedulerILb1ELb0ELb1ELi128EEEEEEEEEvNT_6ParamsE)
        .other          _ZN7cutlass13device_kernelIN5flash19enable_sm80_to_sm89INS1_16FlashAttnFwdSm80INS1_25CollectiveMainloopFwdSm80ILi8ELi1ELb1EN4cute5tupleIJNS5_1CILi128EEENS7_ILi96EEES8_EEELi128ENS_10bfloat16_tEfNS_4arch4Sm80ELb0ELb1ELb0ELb1ELb1ELb1ELb1ELb0EEENS1_21CollectiveEpilogueFwdINS6_IJS8_S8_S9_EEENS6_IJNS7_ILi1EEESH_SH_EEESB_SD_Li256ELb1ELb1ELb0ELb0EEENS1_19SingleTileSchedulerILb1ELb0ELb1ELi128EEEEEEEEEvNT_6ParamsE,@"STO_CUDA_ENTRY STV_DEFAULT"
_ZN7cutlass13device_kernelIN5flash19enable_sm80_to_sm89INS1_16FlashAttnFwdSm80INS1_25CollectiveMainloopFwdSm80ILi8ELi1ELb1EN4cute5tupleIJNS5_1CILi128EEENS7_ILi96EEES8_EEELi128ENS_10bfloat16_tEfNS_4arch4Sm80ELb0ELb1ELb0ELb1ELb1ELb1ELb1ELb0EEENS1_21CollectiveEpilogueFwdINS6_IJS8_S8_S9_EEENS6_IJNS7_ILi1EEESH_SH_EEESB_SD_Li256ELb1ELb1ELb0ELb0EEENS1_19SingleTileSchedulerILb1ELb0ELb1ELi128EEEEEEEEEvNT_6ParamsE:
[----:B------:R-:W-:Y:S01]  /*0000*/  LDC R1, c[0x0][0x28] ;  /* 0x00000a00ff017b82 */ /* 0x000fe20000000800 */
[----:B------:R-:W-:Y:S05]  /*0010*/  EXIT ;  /* 0x000000000000794d */ /* 0x000fea0003800000 */
.L_x_23:
        /* <DEDUP_REMOVED lines=14> */
.L_x_59:


//--------------------- .text._ZN7cutlass13device_kernelIN5flash19enable_sm80_to_sm89INS1_16FlashAttnFwdSm80INS1_25CollectiveMainloopFwdSm80ILi8ELi1ELb1EN4cute5tupleIJNS5_1CILi128EEES8_S8_EEELi128ENS_10bfloat16_tEfNS_4arch4Sm80ELb1ELb0ELb0ELb0ELb1ELb0ELb1ELb0EEENS1_21CollectiveEpilogueFwdIS9_NS6_IJNS7_ILi1EEESF_SF_EEESA_SC_Li256ELb0ELb1ELb0ELb0EEENS1_30DynamicPersistentTileSchedulerILi256ELi256ELb0ELb1ELb0EEEEEEEEEvNT_6ParamsE --------------------------
	.section	.text._ZN7cutlass13device_kernelIN5flash19enable_sm80_to_sm89INS1_16FlashAttnFwdSm80INS1_25CollectiveMainloopFwdSm80ILi8ELi1ELb1EN4cute5tupleIJNS5_1CILi128EEES8_S8_EEELi128ENS_10bfloat16_tEfNS_4arch4Sm80ELb1ELb0ELb0ELb0ELb1ELb0ELb1ELb0EEENS1_21CollectiveEpilogueFwdIS9_NS6_IJNS7_ILi1EEESF_SF_EEESA_SC_Li256ELb0ELb1ELb0ELb0EEENS1_30DynamicPersistentTileSchedulerILi256ELi256ELb0ELb1ELb0EEEEEEEEEvNT_6ParamsE,"ax",@progbits
	.align	128
.text._ZN7cutlass13device_kernelIN5flash19enable_sm80_to_sm89INS1_16FlashAttnFwdSm80INS1_25CollectiveMainloopFwdSm80ILi8ELi1ELb1EN4cute5tupleIJNS5_1CILi128EEES8_S8_EEELi128ENS_10bfloat16_tEfNS_4arch4Sm80ELb1ELb0ELb0ELb0ELb1ELb0ELb1ELb0EEENS1_21CollectiveEpilogueFwdIS9_NS6_IJNS7_ILi1EEESF_SF_EEESA_SC_Li256ELb0ELb1ELb0ELb0EEENS1_30DynamicPersistentTileSchedulerILi256ELi256ELb0ELb1ELb0EEEEEEEEEvNT_6ParamsE:
        .type           _ZN7cutlass13device_kernelIN5flash19enable_sm80_to_sm89INS1_16FlashAttnFwdSm80INS1_25CollectiveMainloopFwdSm80ILi8ELi1ELb1EN4cute5tupleIJNS5_1CILi128EEES8_S8_EEELi128ENS_10bfloat16_tEfNS_4arch4Sm80ELb1ELb0ELb0ELb0ELb1ELb0ELb1ELb0EEENS1_21CollectiveEpilogueFwdIS9_NS6_IJNS7_ILi1EEESF_SF_EEESA_SC_Li256ELb0ELb1ELb0ELb0EEENS1_30DynamicPersistentTileSchedulerILi256ELi256ELb0ELb1ELb0EEEEEEEEEvNT_6ParamsE,@function
        .size           _ZN7cutlass13device_kernelIN5flash19enable_sm80_to_sm89INS1_16FlashAttnFwdSm80INS1_25CollectiveMainloopFwdSm80ILi8ELi1ELb1EN4cute5tupleIJNS5_1CILi128EEES8_S8_EEELi128ENS_10bfloat16_tEfNS_4arch4Sm80ELb1ELb0ELb0ELb0ELb1ELb0ELb1ELb0EEENS1_21CollectiveEpilogueFwdIS9_NS6_IJNS7_ILi1EEESF_SF_EEESA_SC_Li256ELb0ELb1ELb0ELb0EEENS1_30DynamicPersistentTileSchedulerILi256ELi256ELb0ELb1ELb0EEEEEEEEEvNT_6ParamsE,(.L_x_60 - _ZN7cutlass13device_kernelIN5flash19enable_sm80_to_sm89INS1_16FlashAttnFwdSm80INS1_25CollectiveMainloopFwdSm80ILi8ELi1ELb1EN4cute5tupleIJNS5_1CILi128EEES8_S8_EEELi128ENS_10bfloat16_tEfNS_4arch4Sm80ELb1ELb0ELb0ELb0ELb1ELb0ELb1ELb0EEENS1_21CollectiveEpilogueFwdIS9_NS6_IJNS7_ILi1EEESF_SF_EEESA_SC_Li256ELb0ELb1ELb0ELb0EEENS1_30DynamicPersistentTileSchedulerILi256ELi256ELb0ELb1ELb0EEEEEEEEEvNT_6ParamsE)
        .other          _ZN7cutlass13device_kernelIN5flash19enable_sm80_to_sm89INS1_16FlashAttnFwdSm80INS1_25CollectiveMainloopFwdSm80ILi8ELi1ELb1EN4cute5tupleIJNS5_1CILi128EEES8_S8_EEELi128ENS_10bfloat16_tEfNS_4arch4Sm80ELb1ELb0ELb0ELb0ELb1ELb0ELb1ELb0EEENS1_21CollectiveEpilogueFwdIS9_NS6_IJNS7_ILi1EEESF_SF_EEESA_SC_Li256ELb0ELb1ELb0ELb0EEENS1_30DynamicPersistentTileSchedulerILi256ELi256ELb0ELb1ELb0EEEEEEEEEvNT_6ParamsE,@"STO_CUDA_ENTRY STV_DEFAULT"
_ZN7cutlass13device_kernelIN5flash19enable_sm80_to_sm89INS1_16FlashAttnFwdSm80INS1_25CollectiveMainloopFwdSm80ILi8ELi1ELb1EN4cute5tupleIJNS5_1CILi128EEES8_S8_EEELi128ENS_10bfloat16_tEfNS_4arch4Sm80ELb1ELb0ELb0ELb0ELb1ELb0ELb1ELb0EEENS1_21CollectiveEpilogueFwdIS9_NS6_IJNS7_ILi1EEESF_SF_EEESA_SC_Li256ELb0ELb1ELb0ELb0EEENS1_30DynamicPersistentTileSchedulerILi256ELi256ELb0ELb1ELb0EEEEEEEEEvNT_6ParamsE:
[----:B------:R-:W-:Y:S01]  /*0000*/  LDC R1, c[0x0][0x28] ;  /* 0x00000a00ff017b82 */ /* 0x000fe20000000800 */
[----:B------:R-:W-:Y:S05]  /*0010*/  EXIT ;  /* 0x000000000000794d */ /* 0x000fea0003800000 */
.L_x_24:
        /* <DEDUP_REMOVED lines=14> */
.L_x_60:


//--------------------- .text._ZN7cutlass13device_kernelIN5flash19enable_sm80_to_sm89INS1_16FlashAttnFwdSm80INS1_25CollectiveMainloopFwdSm80ILi8ELi1ELb1EN4cute5tupleIJNS5_1CILi128EEES8_S8_EEELi128ENS_10bfloat16_tEfNS_4arch4Sm80ELb1ELb0ELb0ELb1ELb1ELb0ELb1ELb0EEENS1_21CollectiveEpilogueFwdIS9_NS6_IJNS7_ILi1EEESF_SF_EEESA_SC_Li256ELb1ELb1ELb0ELb0EEENS1_19SingleTileSchedulerILb1ELb0ELb1ELi128EEEEEEEEEvNT_6ParamsE --------------------------
	.section	.text._ZN7cutlass13device_kernelIN5flash19enable_sm80_to_sm89INS1_16FlashAttnFwdSm80INS1_25CollectiveMainloopFwdSm80ILi8ELi1ELb1EN4cute5tupleIJNS5_1CILi128EEES8_S8_EEELi128ENS_10bfloat16_tEfNS_4arch4Sm80ELb1ELb0ELb0ELb1ELb1ELb0ELb1ELb0EEENS1_21CollectiveEpilogueFwdIS9_NS6_IJNS7_ILi1EEESF_SF_EEESA_SC_Li256ELb1ELb1ELb0ELb0EEENS1_19SingleTileSchedulerILb1ELb0ELb1ELi128EEEEEEEEEvNT_6ParamsE,"ax",@progbits
	.align	128
.text._ZN7cutlass13device_kernelIN5flash19enable_sm80_to_sm89INS1_16FlashAttnFwdSm80INS1_25CollectiveMainloopFwdSm80ILi8ELi1ELb1EN4cute5tupleIJNS5_1CILi128EEES8_S8_EEELi128ENS_10bfloat16_tEfNS_4arch4Sm80ELb1ELb0ELb0ELb1ELb1ELb0ELb1ELb0EEENS1_21CollectiveEpilogueFwdIS9_NS6_IJNS7_ILi1EEESF_SF_EEESA_SC_Li256ELb1ELb1ELb0ELb0EEENS1_19SingleTileSchedulerILb1ELb0ELb1ELi128EEEEEEEEEvNT_6ParamsE:
        .type           _ZN7cutlass13device_kernelIN5flash19enable_sm80_to_sm89INS1_16FlashAttnFwdSm80INS1_25CollectiveMainloopFwdSm80ILi8ELi1ELb1EN4cute5tupleIJNS5_1CILi128EEES8_S8_EEELi128ENS_10bfloat16_tEfNS_4arch4Sm80ELb1ELb0ELb0ELb1ELb1ELb0ELb1ELb0EEENS1_21CollectiveEpilogueFwdIS9_NS6_IJNS7_ILi1EEESF_SF_EEESA_SC_Li256ELb1ELb1ELb0ELb0EEENS1_19SingleTileSchedulerILb1ELb0ELb1ELi128EEEEEEEEEvNT_6ParamsE,@function
        .size           _ZN7cutlass13device_kernelIN5flash19enable_sm80_to_sm89INS1_16FlashAttnFwdSm80INS1_25CollectiveMainloopFwdSm80ILi8ELi1ELb1EN4cute5tupleIJNS5_1CILi128EEES8_S8_EEELi128ENS_10bfloat16_tEfNS_4arch4Sm80ELb1ELb0ELb0ELb1ELb1ELb0ELb1ELb0EEENS1_21CollectiveEpilogueFwdIS9_NS6_IJNS7_ILi1EEESF_SF_EEESA_SC_Li256ELb1ELb1ELb0ELb0EEENS1_19SingleTileSchedulerILb1ELb0ELb1ELi128EEEEEEEEEvNT_6ParamsE,(.L_x_61 - _ZN7cutlass13device_kernelIN5flash19enable_sm80_to_sm89INS1_16FlashAttnFwdSm80INS1_25CollectiveMainloopFwdSm80ILi8ELi1ELb1EN4cute5tupleIJNS5_1CILi128EEES8_S8_EEELi128ENS_10bfloat16_tEfNS_4arch4Sm80ELb1ELb0ELb0ELb1ELb1ELb0ELb1ELb0EEENS1_21CollectiveEpilogueFwdIS9_NS6_IJNS7_ILi1EEESF_SF_EEESA_SC_Li256ELb1ELb1ELb0ELb0EEENS1_19SingleTileSchedulerILb1ELb0ELb1ELi128EEEEEEEEEvNT_6ParamsE)
        .other          _ZN7cutlass13device_kernelIN5flash19enable_sm80_to_sm89INS1_16FlashAttnFwdSm80INS1_25CollectiveMainloopFwdSm80ILi8ELi1ELb1EN4cute5tupleIJNS5_1CILi128EEES8_S8_EEELi128ENS_10bfloat16_tEfNS_4arch4Sm80ELb1ELb0ELb0ELb1ELb1ELb0ELb1ELb0EEENS1_21CollectiveEpilogueFwdIS9_NS6_IJNS7_ILi1EEESF_SF_EEESA_SC_Li256ELb1ELb1ELb0ELb0EEENS1_19SingleTileSchedulerILb1ELb0ELb1ELi128EEEEEEEEEvNT_6ParamsE,@"STO_CUDA_ENTRY STV_DEFAULT"
_ZN7cutlass13device_kernelIN5flash19enable_sm80_to_sm89INS1_16FlashAttnFwdSm80INS1_25CollectiveMainloopFwdSm80ILi8ELi1ELb1EN4cute5tupleIJNS5_1CILi128EEES8_S8_EEELi128ENS_10bfloat16_tEfNS_4arch4Sm80ELb1ELb0ELb0ELb1ELb1ELb0ELb1ELb0EEENS1_21CollectiveEpilogueFwdIS9_NS6_IJNS7_ILi1EEESF_SF_EEESA_SC_Li256ELb1ELb1ELb0ELb0EEENS1_19SingleTileSchedulerILb1ELb0ELb1ELi128EEEEEEEEEvNT_6ParamsE:
[----:B------:R-:W-:Y:S01]  /*0000*/  LDC R1, c[0x0][0x28] ;  /* 0x00000a00ff017b82 */ /* 0x000fe20000000800 */
[----:B------:R-:W-:Y:S05]  /*0010*/  EXIT ;  /* 0x000000000000794d */ /* 0x000fea0003800000 */
.L_x_25:
        /* <DEDUP_REMOVED lines=14> */
.L_x_61:


//--------------------- .text._ZN7cutlass13device_kernelIN5flash19enable_sm80_to_sm89INS1_16FlashAttnFwdSm80INS1_25CollectiveMainloopFwdSm80ILi8ELi1ELb1EN4cute5tupleIJNS5_1CILi128EEES8_S8_EEELi128ENS_10bfloat16_tEfNS_4arch4Sm80ELb1ELb0ELb0ELb1ELb1ELb1ELb1ELb0EEENS1_21CollectiveEpilogueFwdIS9_NS6_IJNS7_ILi1EEESF_SF_EEESA_SC_Li256ELb1ELb1ELb0ELb0EEENS1_19SingleTileSchedulerILb1ELb0ELb1ELi128EEEEEEEEEvNT_6ParamsE --------------------------
	.section	.text._ZN7cutlass13device_kernelIN5flash19enable_sm80_to_sm89INS1_16FlashAttnFwdSm80INS1_25CollectiveMainloopFwdSm80ILi8ELi1ELb1EN4cute5tupleIJNS5_1CILi128EEES8_S8_EEELi128ENS_10bfloat16_tEfNS_4arch4Sm80ELb1ELb0ELb0ELb1ELb1ELb1ELb1ELb0EEENS1_21CollectiveEpilogueFwdIS9_NS6_IJNS7_ILi1EEESF_SF_EEESA_SC_Li256ELb1ELb1ELb0ELb0EEENS1_19SingleTileSchedulerILb1ELb0ELb1ELi128EEEEEEEEEvNT_6ParamsE,"ax",@progbits
	.align	128
.text._ZN7cutlass13device_kernelIN5flash19enable_sm80_to_sm89INS1_16FlashAttnFwdSm80INS1_25CollectiveMainloopFwdSm80ILi8ELi1ELb1EN4cute5tupleIJNS5_1CILi128EEES8_S8_EEELi128ENS_10bfloat16_tEfNS_4arch4Sm80ELb1ELb0ELb0ELb1ELb1ELb1ELb1ELb0EEENS1_21CollectiveEpilogueFwdIS9_NS6_IJNS7_ILi1EEESF_SF_EEESA_SC_Li256ELb1ELb1ELb0ELb0EEENS1_19SingleTileSchedulerILb1ELb0ELb1ELi128EEEEEEEEEvNT_6ParamsE:
        .type           _ZN7cutlass13device_kernelIN5flash19enable_sm80_to_sm89INS1_16FlashAttnFwdSm80INS1_25CollectiveMainloopFwdSm80ILi8ELi1ELb1EN4cute5tupleIJNS5_1CILi128EEES8_S8_EEELi128ENS_10bfloat16_tEfNS_4arch4Sm80ELb1ELb0ELb0ELb1ELb1ELb1ELb1ELb0EEENS1_21CollectiveEpilogueFwdIS9_NS6_IJNS7_ILi1EEESF_SF_EEESA_SC_Li256ELb1ELb1ELb0ELb0EEENS1_19SingleTileSchedulerILb1ELb0ELb1ELi128EEEEEEEEEvNT_6ParamsE,@function
        .size           _ZN7cutlass13device_kernelIN5flash19enable_sm80_to_sm89INS1_16FlashAttnFwdSm80INS1_25CollectiveMainloopFwdSm80ILi8ELi1ELb1EN4cute5tupleIJNS5_1CILi128EEES8_S8_EEELi128ENS_10bfloat16_tEfNS_4arch4Sm80ELb1ELb0ELb0ELb1ELb1ELb1ELb1ELb0EEENS1_21CollectiveEpilogueFwdIS9_NS6_IJNS7_ILi1EEESF_SF_EEESA_SC_Li256ELb1ELb1ELb0ELb0EEENS1_19SingleTileSchedulerILb1ELb0ELb1ELi128EEEEEEEEEvNT_6ParamsE,(.L_x_62 - _ZN7cutlass13device_kernelIN5flash19enable_sm80_to_sm89INS1_16FlashAttnFwdSm80INS1_25CollectiveMainloopFwdSm80ILi8ELi1ELb1EN4cute5tupleIJNS5_1CILi128EEES8_S8_EEELi128ENS_10bfloat16_tEfNS_4arch4Sm80ELb1ELb0ELb0ELb1ELb1ELb1ELb1ELb0EEENS1_21CollectiveEpilogueFwdIS9_NS6_IJNS7_ILi1EEESF_SF_EEESA_SC_Li256ELb1ELb1ELb0ELb0EEENS1_19SingleTileSchedulerILb1ELb0ELb1ELi128EEEEEEEEEvNT_6ParamsE)
        .other          _ZN7cutlass13device_kernelIN5flash19enable_sm80_to_sm89INS1_16FlashAttnFwdSm80INS1_25CollectiveMainloopFwdSm80ILi8ELi1ELb1EN4cute5tupleIJNS5_1CILi128EEES8_S8_EEELi128ENS_10bfloat16_tEfNS_4arch4Sm80ELb1ELb0ELb0ELb1ELb1ELb1ELb1ELb0EEENS1_21CollectiveEpilogueFwdIS9_NS6_IJNS7_ILi1EEESF_SF_EEESA_SC_Li256ELb1ELb1ELb0ELb0EEENS1_19SingleTileSchedulerILb1ELb0ELb1ELi128EEEEEEEEEvNT_6ParamsE,@"STO_CUDA_ENTRY STV_DEFAULT"
_ZN7cutlass13device_kernelIN5flash19enable_sm80_to_sm89INS1_16FlashAttnFwdSm80INS1_25CollectiveMainloopFwdSm80ILi8ELi1ELb1EN4cute5tupleIJNS5_1CILi128EEES8_S8_EEELi128ENS_10bfloat16_tEfNS_4arch4Sm80ELb1ELb0ELb0ELb1ELb1ELb1ELb1ELb0EEENS1_21CollectiveEpilogueFwdIS9_NS6_IJNS7_ILi1EEESF_SF_EEESA_SC_Li256ELb1ELb1ELb0ELb0EEENS1_19SingleTileSchedulerILb1ELb0ELb1ELi128EEEEEEEEEvNT_6ParamsE:
[----:B------:R-:W-:Y:S01]  /*0000*/  LDC R1, c[0x0][0x28] ;  /* 0x00000a00ff017b82 */ /* 0x000fe20000000800 */
[----:B------:R-:W-:Y:S05]  /*0010*/  EXIT ;  /* 0x000000000000794d */ /* 0x000fea0003800000 */
.L_x_26:
        /* <DEDUP_REMOVED lines=14> */
.L_x_62:


//--------------------- .text._ZN7cutlass13device_kernelIN5flash19enable_sm80_to_sm89INS1_16FlashAttnFwdSm80INS1_25CollectiveMainloopFwdSm80ILi4ELi1ELb0EN4cute5tupleIJNS5_1CILi128EEENS7_ILi64EEES8_EEELi128ENS_10bfloat16_tEfNS_4arch4Sm80ELb0ELb0ELb0ELb0ELb1ELb0ELb1ELb0EEENS1_21CollectiveEpilogueFwdINS6_IJS8_S8_S9_EEENS6_IJNS7_ILi1EEESH_SH_EEESB_SD_Li128ELb0ELb1ELb0ELb0EEENS1_19SingleTileSchedulerILb0ELb0ELb1ELi128EEEEEEEEEvNT_6ParamsE --------------------------
	.section	.text._ZN7cutlass13device_kernelIN5flash19enable_sm80_to_sm89INS1_16FlashAttnFwdSm80INS1_25CollectiveMainloopFwdSm80ILi4ELi1ELb0EN4cute5tupleIJNS5_1CILi128EEENS7_ILi64EEES8_EEELi128ENS_10bfloat16_tEfNS_4arch4Sm80ELb0ELb0ELb0ELb0ELb1ELb0ELb1ELb0EEENS1_21CollectiveEpilogueFwdINS6_IJS8_S8_S9_EEENS6_IJNS7_ILi1EEESH_SH_EEESB_SD_Li128ELb0ELb1ELb0ELb0EEENS1_19SingleTileSchedulerILb0ELb0ELb1ELi128EEEEEEEEEvNT_6ParamsE,"ax",@progbits
	.align	128
.text._ZN7cutlass13device_kernelIN5flash19enable_sm80_to_sm89INS1_16FlashAttnFwdSm80INS1_25CollectiveMainloopFwdSm80ILi4ELi1ELb0EN4cute5tupleIJNS5_1CILi128EEENS7_ILi64EEES8_EEELi128ENS_10bfloat16_tEfNS_4arch4Sm80ELb0ELb0ELb0ELb0ELb1ELb0ELb1ELb0EEENS1_21CollectiveEpilogueFwdINS6_IJS8_S8_S9_EEENS6_IJNS7_ILi1EEESH_SH_EEESB_SD_Li128ELb0ELb1ELb0ELb0EEENS1_19SingleTileSchedulerILb0ELb0ELb1ELi128EEEEEEEEEvNT_6ParamsE:
        .type           _ZN7cutlass13device_kernelIN5flash19enable_sm80_to_sm89INS1_16FlashAttnFwdSm80INS1_25CollectiveMainloopFwdSm80ILi4ELi1ELb0EN4cute5tupleIJNS5_1CILi128EEENS7_ILi64EEES8_EEELi128ENS_10bfloat16_tEfNS_4arch4Sm80ELb0ELb0ELb0ELb0ELb1ELb0ELb1ELb0EEENS1_21CollectiveEpilogueFwdINS6_IJS8_S8_S9_EEENS6_IJNS7_ILi1EEESH_SH_EEESB_SD_Li128ELb0ELb1ELb0ELb0EEENS1_19SingleTileSchedulerILb0ELb0ELb1ELi128EEEEEEEEEvNT_6ParamsE,@function
        .size           _ZN7cutlass13device_kernelIN5flash19enable_sm80_to_sm89INS1_16FlashAttnFwdSm80INS1_25CollectiveMainloopFwdSm80ILi4ELi1ELb0EN4cute5tupleIJNS5_1CILi128EEENS7_ILi64EEES8_EEELi128ENS_10bfloat16_tEfNS_4arch4Sm80ELb0ELb0ELb0ELb0ELb1ELb0ELb1ELb0EEENS1_21CollectiveEpilogueFwdINS6_IJS8_S8_S9_EEENS6_IJNS7_ILi1EEESH_SH_EEESB_SD_Li128ELb0ELb1ELb0ELb0EEENS1_19SingleTileSchedulerILb0ELb0ELb1ELi128EEEEEEEEEvNT_6ParamsE,(.L_x_63 - _ZN7cutlass13device_kernelIN5flash19enable_sm80_to_sm89INS1_16FlashAttnFwdSm80INS1_25CollectiveMainloopFwdSm80ILi4ELi1ELb0EN4cute5tupleIJNS5_1CILi128EEENS7_ILi64EEES8_EEELi128ENS_10bfloat16_tEfNS_4arch4Sm80ELb0ELb0ELb0ELb0ELb1ELb0ELb1ELb0EEENS1_21CollectiveEpilogueFwdINS6_IJS8_S8_S9_EEENS6_IJNS7_ILi1EEESH_SH_EEESB_SD_Li128ELb0ELb1ELb0ELb0EEENS1_19SingleTileSchedulerILb0ELb0ELb1ELi128EEEEEEEEEvNT_6ParamsE)
        .other          _ZN7cutlass13device_kernelIN5flash19enable_sm80_to_sm89INS1_16FlashAttnFwdSm80INS1_25CollectiveMainloopFwdSm80ILi4ELi1ELb0EN4cute5tupleIJNS5_1CILi128EEENS7_ILi64EEES8_EEELi128ENS_10bfloat16_tEfNS_4arch4Sm80ELb0ELb0ELb0ELb0ELb1ELb0ELb1ELb0EEENS1_21CollectiveEpilogueFwdINS6_IJS8_S8_S9_EEENS6_IJNS7_ILi1EEESH_SH_EEESB_SD_Li128ELb0ELb1ELb0ELb0EEENS1_19SingleTileSchedulerILb0ELb0ELb1ELi128EEEEEEEEEvNT_6ParamsE,@"STO_CUDA_ENTRY STV_DEFAULT"
_ZN7cutlass13device_kernelIN5flash19enable_sm80_to_sm89INS1_16FlashAttnFwdSm80INS1_25CollectiveMainloopFwdSm80ILi4ELi1ELb0EN4cute5tupleIJNS5_1CILi128EEENS7_ILi64EEES8_EEELi128ENS_10bfloat16_tEfNS_4arch4Sm80ELb0ELb0ELb0ELb0ELb1ELb0ELb1ELb0EEENS1_21CollectiveEpilogueFwdINS6_IJS8_S8_S9_EEENS6_IJNS7_ILi1EEESH_SH_EEESB_SD_Li128ELb0ELb1ELb0ELb0EEENS1_19SingleTileSchedulerILb0ELb0ELb1ELi128EEEEEEEEEvNT_6ParamsE:
[----:B------:R-:W-:Y:S01]  /*0000*/  LDC R1, c[0x0][0x28] ;  /* 0x00000a00ff017b82 */ /* 0x000fe20000000800 */
[----:B------:R-:W-:Y:S05]  /*0010*/  EXIT ;  /* 0x000000000000794d */ /* 0x000fea0003800000 */
.L_x_27:
        /* <DEDUP_REMOVED lines=14> */
.L_x_63:


//--------------------- .text._ZN7cutlass13device_kernelIN5flash19enable_sm80_to_sm89INS1_16FlashAttnFwdSm80INS1_25CollectiveMainloopFwdSm80ILi4ELi1ELb0EN4cute5tupleIJNS5_1CILi128EEENS7_ILi64EEES8_EEELi128ENS_10bfloat16_tEfNS_4arch4Sm80ELb0ELb0ELb0ELb1ELb1ELb0ELb1ELb0EEENS1_21CollectiveEpilogueFwdINS6_IJS8_S8_S9_EEENS6_IJNS7_ILi1EEESH_SH_EEESB_SD_Li128ELb1ELb1ELb0ELb0EEENS1_19SingleTileSchedulerILb1ELb0ELb1ELi128EEEEEEEEEvNT_6ParamsE --------------------------
	.section	.text._ZN7cutlass13device_kernelIN5flash19enable_sm80_to_sm89INS1_16FlashAttnFwdSm80INS1_25CollectiveMainloopFwdSm80ILi4ELi1ELb0EN4cute5tupleIJNS5_1CILi128EEENS7_ILi64EEES8_EEELi128ENS_10bfloat16_tEfNS_4arch4Sm80ELb0ELb0ELb0ELb1ELb1ELb0ELb1ELb0EEENS1_21CollectiveEpilogueFwdINS6_IJS8_S8_S9_EEENS6_IJNS7_ILi1EEESH_SH_EEESB_SD_Li128ELb1ELb1ELb0ELb0EEENS1_19SingleTileSchedulerILb1ELb0ELb1ELi128EEEEEEEEEvNT_6ParamsE,"ax",@progbits
	.align	128
.text._ZN7cutlass13device_kernelIN5flash19enable_sm80_to_sm89INS1_16FlashAttnFwdSm80INS1_25CollectiveMainloopFwdSm80ILi4ELi1ELb0EN4cute5tupleIJNS5_1CILi128EEENS7_ILi64EEES8_EEELi128ENS_10bfloat16_tEfNS_4arch4Sm80ELb0ELb0ELb0ELb1ELb1ELb0ELb1ELb0EEENS1_21CollectiveEpilogueFwdINS6_IJS8_S8_S9_EEENS6_IJNS7_ILi1EEESH_SH_EEESB_SD_Li128ELb1ELb1ELb0ELb0EEENS1_19SingleTileSchedulerILb1ELb0ELb1ELi128EEEEEEEEEvNT_6ParamsE:
        .type           _ZN7cutlass13device_kernelIN5flash19enable_sm80_to_sm89INS1_16FlashAttnFwdSm80INS1_25CollectiveMainloopFwdSm80ILi4ELi1ELb0EN4cute5tupleIJNS5_1CILi128EEENS7_ILi64EEES8_EEELi128ENS_10bfloat16_tEfNS_4arch4Sm80ELb0ELb0ELb0ELb1ELb1ELb0ELb1ELb0EEENS1_21CollectiveEpilogueFwdINS6_IJS8_S8_S9_EEENS6_IJNS7_ILi1EEESH_SH_EEESB_SD_Li128ELb1ELb1ELb0ELb0EEENS1_19SingleTileSchedulerILb1ELb0ELb1ELi128EEEEEEEEEvNT_6ParamsE,@function
        .size           _ZN7cutlass13device_kernelIN5flash19enable_sm80_to_sm89INS1_16FlashAttnFwdSm80INS1_25CollectiveMainloopFwdSm80ILi4ELi1ELb0EN4cute5tupleIJNS5_1CILi128EEENS7_ILi64EEES8_EEELi128ENS_10bfloat16_tEfNS_4arch4Sm80ELb0ELb0ELb0ELb1ELb1ELb0ELb1ELb0EEENS1_21CollectiveEpilogueFwdINS6_IJS8_S8_S9_EEENS6_IJNS7_ILi1EEESH_SH_EEESB_SD_Li128ELb1ELb1ELb0ELb0EEENS1_19SingleTileSchedulerILb1ELb0ELb1ELi128EEEEEEEEEvNT_6ParamsE,(.L_x_64 - _ZN7cutlass13device_kernelIN5flash19enable_sm80_to_sm89INS1_16FlashAttnFwdSm80INS1_25CollectiveMainloopFwdSm80ILi4ELi1ELb0EN4cute5tupleIJNS5_1CILi128EEENS7_ILi64EEES8_EEELi128ENS_10bfloat16_tEfNS_4arch4Sm80ELb0ELb0ELb0ELb1ELb1ELb0ELb1ELb0EEENS1_21CollectiveEpilogueFwdINS6_IJS8_S8_S9_EEENS6_IJNS7_ILi1EEESH_SH_EEESB_SD_Li128ELb1ELb1ELb0ELb0EEENS1_19SingleTileSchedulerILb1ELb0ELb1ELi128EEEEEEEEEvNT_6ParamsE)
        .other          _ZN7cutlass13device_kernelIN5flash19enable_sm80_to_sm89INS1_16FlashAttnFwdSm80INS1_25CollectiveMainloopFwdSm80ILi4ELi1ELb0EN4cute5tupleIJNS5_1CILi128EEENS7_ILi64EEES8_EEELi128ENS_10bfloat16_tEfNS_4arch4Sm80ELb0ELb0ELb0ELb1ELb1ELb0ELb1ELb0EEENS1_21CollectiveEpilogueFwdINS6_IJS8_S8_S9_EEENS6_IJNS7_ILi1EEESH_SH_EEESB_SD_Li128ELb1ELb1ELb0ELb0EEENS1_19SingleTileSchedulerILb1ELb0ELb1ELi128EEEEEEEEEvNT_6ParamsE,@"STO_CUDA_ENTRY STV_DEFAULT"
_ZN7cutlass13device_kernelIN5flash19enable_sm80_to_sm89INS1_16FlashAttnFwdSm80INS1_25CollectiveMainloopFwdSm80ILi4ELi1ELb0EN4cute5tupleIJNS5_1CILi128EEENS7_ILi64EEES8_EEELi128ENS_10bfloat16_tEfNS_4arch4Sm80ELb0ELb0ELb0ELb1ELb1ELb0ELb1ELb0EEENS1_21CollectiveEpilogueFwdINS6_IJS8_S8_S9_EEENS6_IJNS7_ILi1EEESH_SH_EEESB_SD_Li128ELb1ELb1ELb0ELb0EEENS1_19SingleTileSchedulerILb1ELb0ELb1ELi128EEEEEEEEEvNT_6ParamsE:
[----:B------:R-:W-:Y:S01]  /*0000*/  LDC R1, c[0x0][0x28] ;  /* 0x00000a00ff017b82 */ /* 0x000fe20000000800 */
[----:B------:R-:W-:Y:S05]  /*0010*/  EXIT ;  /* 0x000000000000794d */ /* 0x000fea0003800000 */
.L_x_28:
        /* <DEDUP_REMOVED lines=14> */
.L_x_64:


//--------------------- .text._ZN7cutlass13device_kernelIN5flash19enable_sm80_to_sm89INS1_16FlashAttnFwdSm80INS1_25CollectiveMainloopFwdSm80ILi4ELi1ELb0EN4cute5tupleIJNS5_1CILi128EEENS7_ILi64EEES8_EEELi128ENS_10bfloat16_tEfNS_4arch4Sm80ELb0ELb0ELb0ELb1ELb1ELb1ELb1ELb0EEENS1_21CollectiveEpilogueFwdINS6_IJS8_S8_S9_EEENS6_IJNS7_ILi1EEESH_SH_EEESB_SD_Li128ELb1ELb1ELb0ELb0EEENS1_19SingleTileSchedulerILb1ELb0ELb1ELi128EEEEEEEEEvNT_6ParamsE --------------------------
	.section	.text._ZN7cutlass13device_kernelIN5flash19enable_sm80_to_sm89INS1_16FlashAttnFwdSm80INS1_25CollectiveMainloopFwdSm80ILi4ELi1ELb0EN4cute5tupleIJNS5_1CILi128EEENS7_ILi64EEES8_EEELi128ENS_10bfloat16_tEfNS_4arch4Sm80ELb0ELb0ELb0ELb1ELb1ELb1ELb1ELb0EEENS1_21CollectiveEpilogueFwdINS6_IJS8_S8_S9_EEENS6_IJNS7_ILi1EEESH_SH_EEESB_SD_Li128ELb1ELb1ELb0ELb0EEENS1_19SingleTileSchedulerILb1ELb0ELb1ELi128EEEEEEEEEvNT_6ParamsE,"ax",@progbits
	.align	128
.text._ZN7cutlass13device_kernelIN5flash19enable_sm80_to_sm89INS1_16FlashAttnFwdSm80INS1_25CollectiveMainloopFwdSm80ILi4ELi1ELb0EN4cute5tupleIJNS5_1CILi128EEENS7_ILi64EEES8_EEELi128ENS_10bfloat16_tEfNS_4arch4Sm80ELb0ELb0ELb0ELb1ELb1ELb1ELb1ELb0EEENS1_21CollectiveEpilogueFwdINS6_IJS8_S8_S9_EEENS6_IJNS7_ILi1EEESH_SH_EEESB_SD_Li128ELb1ELb1ELb0ELb0EEENS1_19SingleTileSchedulerILb1ELb0ELb1ELi128EEEEEEEEEvNT_6ParamsE:
        .type           _ZN7cutlass13device_kernelIN5flash19enable_sm80_to_sm89INS1_16FlashAttnFwdSm80INS1_25CollectiveMainloopFwdSm80ILi4ELi1ELb0EN4cute5tupleIJNS5_1CILi128EEENS7_ILi64EEES8_EEELi128ENS_10bfloat16_tEfNS_4arch4Sm80ELb0ELb0ELb0ELb1ELb1ELb1ELb1ELb0EEENS1_21CollectiveEpilogueFwdINS6_IJS8_S8_S9_EEENS6_IJNS7_ILi1EEESH_SH_EEESB_SD_Li128ELb1ELb1ELb0ELb0EEENS1_19SingleTileSchedulerILb1ELb0ELb1ELi128EEEEEEEEEvNT_6ParamsE,@function
        .size           _ZN7cutlass13device_kernelIN5flash19enable_sm80_to_sm89INS1_16FlashAttnFwdSm80INS1_25CollectiveMainloopFwdSm80ILi4ELi1ELb0EN4cute5tupleIJNS5_1CILi128EEENS7_ILi64EEES8_EEELi128ENS_10bfloat16_tEfNS_4arch4Sm80ELb0ELb0ELb0ELb1ELb1ELb1ELb1ELb0EEENS1_21CollectiveEpilogueFwdINS6_IJS8_S8_S9_EEENS6_IJNS7_ILi1EEESH_SH_EEESB_SD_Li128ELb1ELb1ELb0ELb0EEENS1_19SingleTileSchedulerILb1ELb0ELb1ELi128EEEEEEEEEvNT_6ParamsE,(.L_x_65 - _ZN7cutlass13device_kernelIN5flash19enable_sm80_to_sm89INS1_16FlashAttnFwdSm80INS1_25CollectiveMainloopFwdSm80ILi4ELi1ELb0EN4cute5tupleIJNS5_1CILi128EEENS7_ILi64EEES8_EEELi128ENS_10bfloat16_tEfNS_4arch4Sm80ELb0ELb0ELb0ELb1ELb1ELb1ELb1ELb0EEENS1_21CollectiveEpilogueFwdINS6_IJS8_S8_S9_EEENS6_IJNS7_ILi1EEESH_SH_EEESB_SD_Li128ELb1ELb1ELb0ELb0EEENS1_19SingleTileSchedulerILb1ELb0ELb1ELi128EEEEEEEEEvNT_6ParamsE)
        .other          _ZN7cutlass13device_kernelIN5flash19enable_sm80_to_sm89INS1_16FlashAttnFwdSm80INS1_25CollectiveMainloopFwdSm80ILi4ELi1ELb0EN4cute5tupleIJNS5_1CILi128EEENS7_ILi64EEES8_EEELi128ENS_10bfloat16_tEfNS_4arch4Sm80ELb0ELb0ELb0ELb1ELb1ELb1ELb1ELb0EEENS1_21CollectiveEpilogueFwdINS6_IJS8_S8_S9_EEENS6_IJNS7_ILi1EEESH_SH_EEESB_SD_Li128ELb1ELb1ELb0ELb0EEENS1_19SingleTileSchedulerILb1ELb0ELb1ELi128EEEEEEEEEvNT_6ParamsE,@"STO_CUDA_ENTRY STV_DEFAULT"
_ZN7cutlass13device_kernelIN5flash19enable_sm80_to_sm89INS1_16FlashAttnFwdSm80INS1_25CollectiveMainloopFwdSm80ILi4ELi1ELb0EN4cute5tupleIJNS5_1CILi128EEENS7_ILi64EEES8_EEELi128ENS_10bfloat16_tEfNS_4arch4Sm80ELb0ELb0ELb0ELb1ELb1ELb1ELb1ELb0EEENS1_21CollectiveEpilogueFwdINS6_IJS8_S8_S9_EEENS6_IJNS7_ILi1EEESH_SH_EEESB_SD_Li128ELb1ELb1ELb0ELb0EEENS1_19SingleTileSchedulerILb1ELb0ELb1ELi128EEEEEEEEEvNT_6ParamsE:
[----:B------:R-:W-:Y:S01]  /*0000*/  LDC R1, c[0x0][0x28] ;  /* 0x00000a00ff017b82 */ /* 0x000fe20000000800 */
[----:B------:R-:W-:Y:S05]  /*0010*/  EXIT ;  /* 0x000000000000794d */ /* 0x000fea0003800000 */
.L_x_29:
        /* <DEDUP_REMOVED lines=14> */
.L_x_65:


//--------------------- .text._ZN7cutlass13device_kernelIN5flash19enable_sm80_to_sm89INS1_16FlashAttnFwdSm80INS1_25CollectiveMainloopFwdSm80ILi4ELi1ELb0EN4cute5tupleIJNS5_1CILi128EEENS7_ILi48EEES8_EEELi128ENS_10bfloat16_tEfNS_4arch4Sm80ELb0ELb1ELb0ELb0ELb1ELb0ELb1ELb0EEENS1_21CollectiveEpilogueFwdINS6_IJS8_S8_S9_EEENS6_IJNS7_ILi1EEESH_SH_EEESB_SD_Li128ELb0ELb1ELb0ELb0EEENS1_19SingleTileSchedulerILb0ELb0ELb1ELi128EEEEEEEEEvNT_6ParamsE --------------------------
	.section	.text._ZN7cutlass13device_kernelIN5flash19enable_sm80_to_sm89INS1_16FlashAttnFwdSm80INS1_25CollectiveMainloopFwdSm80ILi4ELi1ELb0EN4cute5tupleIJNS5_1CILi128EEENS7_ILi48EEES8_EEELi128ENS_10bfloat16_tEfNS_4arch4Sm80ELb0ELb1ELb0ELb0ELb1ELb0ELb1ELb0EEENS1_21CollectiveEpilogueFwdINS6_IJS8_S8_S9_EEENS6_IJNS7_ILi1EEESH_SH_EEESB_SD_Li128ELb0ELb1ELb0ELb0EEENS1_19SingleTileSchedulerILb0ELb0ELb1ELi128EEEEEEEEEvNT_6ParamsE,"ax",@progbits
	.align	128
.text._ZN7cutlass13device_kernelIN5flash19enable_sm80_to_sm89INS1_16FlashAttnFwdSm80INS1_25CollectiveMainloopFwdSm80ILi4ELi1ELb0EN4cute5tupleIJNS5_1CILi128EEENS7_ILi48EEES8_EEELi128ENS_10bfloat16_tEfNS_4arch4Sm80ELb0ELb1ELb0ELb0ELb1ELb0ELb1ELb0EEENS1_21CollectiveEpilogueFwdINS6_IJS8_S8_S9_EEENS6_IJNS7_ILi1EEESH_SH_EEESB_SD_Li128ELb0ELb1ELb0ELb0EEENS1_19SingleTileSchedulerILb0ELb0ELb1ELi128EEEEEEEEEvNT_6ParamsE:
        .type           _ZN7cutlass13device_kernelIN5flash19enable_sm80_to_sm89INS1_16FlashAttnFwdSm80INS1_25CollectiveMainloopFwdSm80ILi4ELi1ELb0EN4cute5tupleIJNS5_1CILi128EEENS7_ILi48EEES8_EEELi128ENS_10bfloat16_tEfNS_4arch4Sm80ELb0ELb1ELb0ELb0ELb1ELb0ELb1ELb0EEENS1_21CollectiveEpilogueFwdINS6_IJS8_S8_S9_EEENS6_IJNS7_ILi1EEESH_SH_EEESB_SD_Li128ELb0ELb1ELb0ELb0EEENS1_19SingleTileSchedulerILb0ELb0ELb1ELi128EEEEEEEEEvNT_6ParamsE,@function
        .size           _ZN7cutlass13device_kernelIN5flash19enable_sm80_to_sm89INS1_16FlashAttnFwdSm80INS1_25CollectiveMainloopFwdSm80ILi4ELi1ELb0EN4cute5tupleIJNS5_1CILi128EEENS7_ILi48EEES8_EEELi128ENS_10bfloat16_tEfNS_4arch4Sm80ELb0ELb1ELb0ELb0ELb1ELb0ELb1ELb0EEENS1_21CollectiveEpilogueFwdINS6_IJS8_S8_S9_EEENS6_IJNS7_ILi1EEESH_SH_EEESB_SD_Li128ELb0ELb1ELb0ELb0EEENS1_19SingleTileSchedulerILb0ELb0ELb1ELi128EEEEEEEEEvNT_6ParamsE,(.L_x_66 - _ZN7cutlass13device_kernelIN5flash19enable_sm80_to_sm89INS1_16FlashAttnFwdSm80INS1_25CollectiveMainloopFwdSm80ILi4ELi1ELb0EN4cute5tupleIJNS5_1CILi128EEENS7_ILi48EEES8_EEELi128ENS_10bfloat16_tEfNS_4arch4Sm80ELb0ELb1ELb0ELb0ELb1ELb0ELb1ELb0EEENS1_21CollectiveEpilogueFwdINS6_IJS8_S8_S9_EEENS6_IJNS7_ILi1EEESH_SH_EEESB_SD_Li128ELb0ELb1ELb0ELb0EEENS1_19SingleTileSchedulerILb0ELb0ELb1ELi128EEEEEEEEEvNT_6ParamsE)
        .other          _ZN7cutlass13device_kernelIN5flash19enable_sm80_to_sm89INS1_16FlashAttnFwdSm80INS1_25CollectiveMainloopFwdSm80ILi4ELi1ELb0EN4cute5tupleIJNS5_1CILi128EEENS7_ILi48EEES8_EEELi128ENS_10bfloat16_tEfNS_4arch4Sm80ELb0ELb1ELb0ELb0ELb1ELb0ELb1ELb0EEENS1_21CollectiveEpilogueFwdINS6_IJS8_S8_S9_EEENS6_IJNS7_ILi1EEESH_SH_EEESB_SD_Li128ELb0ELb1ELb0ELb0EEENS1_19SingleTileSchedulerILb0ELb0ELb1ELi128EEEEEEEEEvNT_6ParamsE,@"STO_CUDA_ENTRY STV_DEFAULT"
_ZN7cutlass13device_kernelIN5flash19enable_sm80_to_sm89INS1_16FlashAttnFwdSm80INS1_25CollectiveMainloopFwdSm80ILi4ELi1ELb0EN4cute5tupleIJNS5_1CILi128EEENS7_ILi48EEES8_EEELi128ENS_10bfloat16_tEfNS_4arch4Sm80ELb0ELb1ELb0ELb0ELb1ELb0ELb1ELb0EEENS1_21CollectiveEpilogueFwdINS6_IJS8_S8_S9_EEENS6_IJNS7_ILi1EEESH_SH_EEESB_SD_Li128ELb0ELb1ELb0ELb0EEENS1_19SingleTileSchedulerILb0ELb0ELb1ELi128EEEEEEEEEvNT_6ParamsE:
[----:B------:R-:W-:Y:S01]  /*0000*/  LDC R1, c[0x0][0x28] ;  /* 0x00000a00ff017b82 */ /* 0x000fe20000000800 */
[----:B------:R-:W-:Y:S05]  /*0010*/  EXIT ;  /* 0x000000000000794d */ /* 0x000fea0003800000 */
.L_x_30:
        /* <DEDUP_REMOVED lines=14> */
.L_x_66:


//--------------------- .text._ZN7cutlass13device_kernelIN5flash19enable_sm80_to_sm89INS1_16FlashAttnFwdSm80INS1_25CollectiveMainloopFwdSm80ILi4ELi1ELb0EN4cute5tupleIJNS5_1CILi128EEENS7_ILi48EEES8_EEELi128ENS_10bfloat16_tEfNS_4arch4Sm80ELb0ELb1ELb0ELb1ELb1ELb0ELb1ELb0EEENS1_21CollectiveEpilogueFwdINS6_IJS8_S8_S9_EEENS6_IJNS7_ILi1EEESH_SH_EEESB_SD_Li128ELb1ELb1ELb0ELb0EEENS1_19SingleTileSchedulerILb1ELb0ELb1ELi128EEEEEEEEEvNT_6ParamsE --------------------------
	.section	.text._ZN7cutlass13device_kernelIN5flash19enable_sm80_to_sm89INS1_16FlashAttnFwdSm80INS1_25CollectiveMainloopFwdSm80ILi4ELi1ELb0EN4cute5tupleIJNS5_1CILi128EEENS7_ILi48EEES8_EEELi128ENS_10bfloat16_tEfNS_4arch4Sm80ELb0ELb1ELb0ELb1ELb1ELb0ELb1ELb0EEENS1_21CollectiveEpilogueFwdINS6_IJS8_S8_S9_EEENS6_IJNS7_ILi1EEESH_SH_EEESB_SD_Li128ELb1ELb1ELb0ELb0EEENS1_19SingleTileSchedulerILb1ELb0ELb1ELi128EEEEEEEEEvNT_6ParamsE,"ax",@progbits
	.align	128
.text._ZN7cutlass13device_kernelIN5flash19enable_sm80_to_sm89INS1_16FlashAttnFwdSm80INS1_25CollectiveMainloopFwdSm80ILi4ELi1ELb0EN4cute5tupleIJNS5_1CILi128EEENS7_ILi48EEES8_EEELi128ENS_10bfloat16_tEfNS_4arch4Sm80ELb0ELb1ELb0ELb1ELb1ELb0ELb1ELb0EEENS1_21CollectiveEpilogueFwdINS6_IJS8_S8_S9_EEENS6_IJNS7_ILi1EEESH_SH_EEESB_SD_Li128ELb1ELb1ELb0ELb0EEENS1_19SingleTileSchedulerILb1ELb0ELb1ELi128EEEEEEEEEvNT_6ParamsE:
        .type           _ZN7cutlass13device_kernelIN5flash19enable_sm80_to_sm89INS1_16FlashAttnFwdSm80INS1_25CollectiveMainloopFwdSm80ILi4ELi1ELb0EN4cute5tupleIJNS5_1CILi128EEENS7_ILi48EEES8_EEELi128ENS_10bfloat16_tEfNS_4arch4Sm80ELb0ELb1ELb0ELb1ELb1ELb0ELb1ELb0EEENS1_21CollectiveEpilogueFwdINS6_IJS8_S8_S9_EEENS6_IJNS7_ILi1EEESH_SH_EEESB_SD_Li128ELb1ELb1ELb0ELb0EEENS1_19SingleTileSchedulerILb1ELb0ELb1ELi128EEEEEEEEEvNT_6ParamsE,@function
        .size           _ZN7cutlass13device_kernelIN5flash19enable_sm80_to_sm89INS1_16FlashAttnFwdSm80INS1_25CollectiveMainloopFwdSm80ILi4ELi1ELb0EN4cute5tupleIJNS5_1CILi128EEENS7_ILi48EEES8_EEELi128ENS_10bfloat16_tEfNS_4arch4Sm80ELb0ELb1ELb0ELb1ELb1ELb0ELb1ELb0EEENS1_21CollectiveEpilogueFwdINS6_IJS8_S8_S9_EEENS6_IJNS7_ILi1EEESH_SH_EEESB_SD_Li128ELb1ELb1ELb0ELb0EEENS1_19SingleTileSchedulerILb1ELb0ELb1ELi128EEEEEEEEEvNT_6ParamsE,(.L_x_67 - _ZN7cutlass13device_kernelIN5flash19enable_sm80_to_sm89INS1_16FlashAttnFwdSm80INS1_25CollectiveMainloopFwdSm80ILi4ELi1ELb0EN4cute5tupleIJNS5_1CILi128EEENS7_ILi48EEES8_EEELi128ENS_10bfloat16_tEfNS_4arch4Sm80ELb0ELb1ELb0ELb1ELb1ELb0ELb1ELb0EEENS1_21CollectiveEpilogueFwdINS6_IJS8_S8_S9_EEENS6_IJNS7_ILi1EEESH_SH_EEESB_SD_Li128ELb1ELb1ELb0ELb0EEENS1_19SingleTileSchedulerILb1ELb0ELb1ELi128EEEEEEEEEvNT_6ParamsE)
        .other          _ZN7cutlass13device_kernelIN5flash19enable_sm80_to_sm89INS1_16FlashAttnFwdSm80INS1_25CollectiveMainloopFwdSm80ILi4ELi1ELb0EN4cute5tupleIJNS5_1CILi128EEENS7_ILi48EEES8_EEELi128ENS_10bfloat16_tEfNS_4arch4Sm80ELb0ELb1ELb0ELb1ELb1ELb0ELb1ELb0EEENS1_21CollectiveEpilogueFwdINS6_IJS8_S8_S9_EEENS6_IJNS7_ILi1EEESH_SH_EEESB_SD_Li128ELb1ELb1ELb0ELb0EEENS1_19SingleTileSchedulerILb1ELb0ELb1ELi128EEEEEEEEEvNT_6ParamsE,@"STO_CUDA_ENTRY STV_DEFAULT"
_ZN7cutlass13device_kernelIN5flash19enable_sm80_to_sm89INS1_16FlashAttnFwdSm80INS1_25CollectiveMainloopFwdSm80ILi4ELi1ELb0EN4cute5tupleIJNS5_1CILi128EEENS7_ILi48EEES8_EEELi128ENS_10bfloat16_tEfNS_4arch4Sm80ELb0ELb1ELb0ELb1ELb1ELb0ELb1ELb0EEENS1_21CollectiveEpilogueFwdINS6_IJS8_S8_S9_EEENS6_IJNS7_ILi1EEESH_SH_EEESB_SD_Li128ELb1ELb1ELb0ELb0EEENS1_19SingleTileSchedulerILb1ELb0ELb1ELi128EEEEEEEEEvNT_6ParamsE:
[----:B------:R-:W-:Y:S01]  /*0000*/  LDC R1, c[0x0][0x28] ;  /* 0x00000a00ff017b82 */ /* 0x000fe20000000800 */
[----:B------:R-:W-:Y:S05]  /*0010*/  EXIT ;  /* 0x000000000000794d */ /* 0x000fea0003800000 */
.L_x_31:
        /* <DEDUP_REMOVED lines=14> */
.L_x_67:


//--------------------- .text._ZN7cutlass13device_kernelIN5flash19enable_sm80_to_sm89INS1_16FlashAttnFwdSm80INS1_25CollectiveMainloopFwdSm80ILi4ELi1ELb0EN4cute5tupleIJNS5_1CILi128EEENS7_ILi48EEES8_EEELi128ENS_10bfloat16_tEfNS_4arch4Sm80ELb0ELb1ELb0ELb1ELb1ELb1ELb1ELb0EEENS1_21CollectiveEpilogueFwdINS6_IJS8_S8_S9_EEENS6_IJNS7_ILi1EEESH_SH_EEESB_SD_Li128ELb1ELb1ELb0ELb0EEENS1_19SingleTileSchedulerILb1ELb0ELb1ELi128EEEEEEEEEvNT_6ParamsE --------------------------
	.section	.text._ZN7cutlass13device_kernelIN5flash19enable_sm80_to_sm89INS1_16FlashAttnFwdSm80INS1_25CollectiveMainloopFwdSm80ILi4ELi1ELb0EN4cute5tupleIJNS5_1CILi128EEENS7_ILi48EEES8_EEELi128ENS_10bfloat16_tEfNS_4arch4Sm80ELb0ELb1ELb0ELb1ELb1ELb1ELb1ELb0EEENS1_21CollectiveEpilogueFwdINS6_IJS8_S8_S9_EEENS6_IJNS7_ILi1EEESH_SH_EEESB_SD_Li128ELb1ELb1ELb0ELb0EEENS1_19SingleTileSchedulerILb1ELb0ELb1ELi128EEEEEEEEEvNT_6ParamsE,"ax",@progbits
	.align	128
.text._ZN7cutlass13device_kernelIN5flash19enable_sm80_to_sm89INS1_16FlashAttnFwdSm80INS1_25CollectiveMainloopFwdSm80ILi4ELi1ELb0EN4cute5tupleIJNS5_1CILi128EEENS7_ILi48EEES8_EEELi128ENS_10bfloat16_tEfNS_4arch4Sm80ELb0ELb1ELb0ELb1ELb1ELb1ELb1ELb0EEENS1_21CollectiveEpilogueFwdINS6_IJS8_S8_S9_EEENS6_IJNS7_ILi1EEESH_SH_EEESB_SD_Li128ELb1ELb1ELb0ELb0EEENS1_19SingleTileSchedulerILb1ELb0ELb1ELi128EEEEEEEEEvNT_6ParamsE:
        .type           _ZN7cutlass13device_kernelIN5flash19enable_sm80_to_sm89INS1_16FlashAttnFwdSm80INS1_25CollectiveMainloopFwdSm80ILi4ELi1ELb0EN4cute5tupleIJNS5_1CILi128EEENS7_ILi48EEES8_EEELi128ENS_10bfloat16_tEfNS_4arch4Sm80ELb0ELb1ELb0ELb1ELb1ELb1ELb1ELb0EEENS1_21CollectiveEpilogueFwdINS6_IJS8_S8_S9_EEENS6_IJNS7_ILi1EEESH_SH_EEESB_SD_Li128ELb1ELb1ELb0ELb0EEENS1_19SingleTileSchedulerILb1ELb0ELb1ELi128EEEEEEEEEvNT_6ParamsE,@function
        .size           _ZN7cutlass13device_kernelIN5flash19enable_sm80_to_sm89INS1_16FlashAttnFwdSm80INS1_25CollectiveMainloopFwdSm80ILi4ELi1ELb0EN4cute5tupleIJNS5_1CILi128EEENS7_ILi48EEES8_EEELi128ENS_10bfloat16_tEfNS_4arch4Sm80ELb0ELb1ELb0ELb1ELb1ELb1ELb1ELb0EEENS1_21CollectiveEpilogueFwdINS6_IJS8_S8_S9_EEENS6_IJNS7_ILi1EEESH_SH_EEESB_SD_Li128ELb1ELb1ELb0ELb0EEENS1_19SingleTileSchedulerILb1ELb0ELb1ELi128EEEEEEEEEvNT_6ParamsE,(.L_x_68 - _ZN7cutlass13device_kernelIN5flash19enable_sm80_to_sm89INS1_16FlashAttnFwdSm80INS1_25CollectiveMainloopFwdSm80ILi4ELi1ELb0EN4cute5tupleIJNS5_1CILi128EEENS7_ILi48EEES8_EEELi128ENS_10bfloat16_tEfNS_4arch4Sm80ELb0ELb1ELb0ELb1ELb1ELb1ELb1ELb0EEENS1_21CollectiveEpilogueFwdINS6_IJS8_S8_S9_EEENS6_IJNS7_ILi1EEESH_SH_EEESB_SD_Li128ELb1ELb1ELb0ELb0EEENS1_19SingleTileSchedulerILb1ELb0ELb1ELi128EEEEEEEEEvNT_6ParamsE)
        .other          _ZN7cutlass13device_kernelIN5flash19enable_sm80_to_sm89INS1_16FlashAttnFwdSm80INS1_25CollectiveMainloopFwdSm80ILi4ELi1ELb0EN4cute5tupleIJNS5_1CILi128EEENS7_ILi48EEES8_EEELi128ENS_10bfloat16_tEfNS_4arch4Sm80ELb0ELb1ELb0ELb1ELb1ELb1ELb1ELb0EEENS1_21CollectiveEpilogueFwdINS6_IJS8_S8_S9_EEENS6_IJNS7_ILi1EEESH_SH_EEESB_SD_Li128ELb1ELb1ELb0ELb0EEENS1_19SingleTileSchedulerILb1ELb0ELb1ELi128EEEEEEEEEvNT_6ParamsE,@"STO_CUDA_ENTRY STV_DEFAULT"
_ZN7cutlass13device_kernelIN5flash19enable_sm80_to_sm89INS1_16FlashAttnFwdSm80INS1_25CollectiveMainloopFwdSm80ILi4ELi1ELb0EN4cute5tupleIJNS5_1CILi128EEENS7_ILi48EEES8_EEELi128ENS_10bfloat16_tEfNS_4arch4Sm80ELb0ELb1ELb0ELb1ELb1ELb1ELb1ELb0EEENS1_21CollectiveEpilogueFwdINS6_IJS8_S8_S9_EEENS6_IJNS7_ILi1EEESH_SH_EEESB_SD_Li128ELb1ELb1ELb0ELb0EEENS1_19SingleTileSchedulerILb1ELb0ELb1ELi128EEEEEEEEEvNT_6ParamsE:
[----:B------:R-:W-:Y:S01]  /*0000*/  LDC R1, c[0x0][0x28] ;  /* 0x00000a00ff017b82 */ /* 0x000fe20000000800 */
[----:B------:R-:W-:Y:S05]  /*0010*/  EXIT ;  /* 0x000000000000794d */ /* 0x000fea0003800000 */
.L_x_32:
        /* <DEDUP_REMOVED lines=14> */
.L_x_68:


//--------------------- .text._ZN7cutlass13device_kernelIN5flash19enable_sm80_to_sm89INS1_16FlashAttnFwdSm80INS1_25CollectiveMainloopFwdSm80ILi4ELi1ELb0EN4cute5tupleIJNS5_1CILi128EEENS7_ILi64EEES8_EEELi128ENS_10bfloat16_tEfNS_4arch4Sm80ELb1ELb0ELb0ELb0ELb1ELb0ELb1ELb0EEENS1_21CollectiveEpilogueFwdINS6_IJS8_S8_S9_EEENS6_IJNS7_ILi1EEESH_SH_EEESB_SD_Li128ELb0ELb1ELb0ELb0EEENS1_30DynamicPersistentTileSchedulerILi128ELi128ELb0ELb1ELb0EEEEEEEEEvNT_6ParamsE --------------------------
	.section	.text._ZN7cutlass13device_kernelIN5flash19enable_sm80_to_sm89INS1_16FlashAttnFwdSm80INS1_25CollectiveMainloopFwdSm80ILi4ELi1ELb0EN4cute5tupleIJNS5_1CILi128EEENS7_ILi64EEES8_EEELi128ENS_10bfloat16_tEfNS_4arch4Sm80ELb1ELb0ELb0ELb0ELb1ELb0ELb1ELb0EEENS1_21CollectiveEpilogueFwdINS6_IJS8_S8_S9_EEENS6_IJNS7_ILi1EEESH_SH_EEESB_SD_Li128ELb0ELb1ELb0ELb0EEENS1_30DynamicPersistentTileSchedulerILi128ELi128ELb0ELb1ELb0EEEEEEEEEvNT_6ParamsE,"ax",@progbits
	.align	128
.text._ZN7cutlass13device_kernelIN5flash19enable_sm80_to_sm89INS1_16FlashAttnFwdSm80INS1_25CollectiveMainloopFwdSm80ILi4ELi1ELb0EN4cute5tupleIJNS5_1CILi128EEENS7_ILi64EEES8_EEELi128ENS_10bfloat16_tEfNS_4arch4Sm80ELb1ELb0ELb0ELb0ELb1ELb0ELb1ELb0EEENS1_21CollectiveEpilogueFwdINS6_IJS8_S8_S9_EEENS6_IJNS7_ILi1EEESH_SH_EEESB_SD_Li128ELb0ELb1ELb0ELb0EEENS1_30DynamicPersistentTileSchedulerILi128ELi128ELb0ELb1ELb0EEEEEEEEEvNT_6ParamsE:
        .type           _ZN7cutlass13device_kernelIN5flash19enable_sm80_to_sm89INS1_16FlashAttnFwdSm80INS1_25CollectiveMainloopFwdSm80ILi4ELi1ELb0EN4cute5tupleIJNS5_1CILi128EEENS7_ILi64EEES8_EEELi128ENS_10bfloat16_tEfNS_4arch4Sm80ELb1ELb0ELb0ELb0ELb1ELb0ELb1ELb0EEENS1_21CollectiveEpilogueFwdINS6_IJS8_S8_S9_EEENS6_IJNS7_ILi1EEESH_SH_EEESB_SD_Li128ELb0ELb1ELb0ELb0EEENS1_30DynamicPersistentTileSchedulerILi128ELi128ELb0ELb1ELb0EEEEEEEEEvNT_6ParamsE,@function
        .size           _ZN7cutlass13device_kernelIN5flash19enable_sm80_to_sm89INS1_16FlashAttnFwdSm80INS1_25CollectiveMainloopFwdSm80ILi4ELi1ELb0EN4cute5tupleIJNS5_1CILi128EEENS7_ILi64EEES8_EEELi128ENS_10bfloat16_tEfNS_4arch4Sm80ELb1ELb0ELb0ELb0ELb1ELb0ELb1ELb0EEENS1_21CollectiveEpilogueFwdINS6_IJS8_S8_S9_EEENS6_IJNS7_ILi1EEESH_SH_EEESB_SD_Li128ELb0ELb1ELb0ELb0EEENS1_30DynamicPersistentTileSchedulerILi128ELi128ELb0ELb1ELb0EEEEEEEEEvNT_6ParamsE,(.L_x_69 - _ZN7cutlass13device_kernelIN5flash19enable_sm80_to_sm89INS1_16FlashAttnFwdSm80INS1_25CollectiveMainloopFwdSm80ILi4ELi1ELb0EN4cute5tupleIJNS5_1CILi128EEENS7_ILi64EEES8_EEELi128ENS_10bfloat16_tEfNS_4arch4Sm80ELb1ELb0ELb0ELb0ELb1ELb0ELb1ELb0EEENS1_21CollectiveEpilogueFwdINS6_IJS8_S8_S9_EEENS6_IJNS7_ILi1EEESH_SH_EEESB_SD_Li128ELb0ELb1ELb0ELb0EEENS1_30DynamicPersistentTileSchedulerILi128ELi128ELb0ELb1ELb0EEEEEEEEEvNT_6ParamsE)
        .other          _ZN7cutlass13device_kernelIN5flash19enable_sm80_to_sm89INS1_16FlashAttnFwdSm80INS1_25CollectiveMainloopFwdSm80ILi4ELi1ELb0EN4cute5tupleIJNS5_1CILi128EEENS7_ILi64EEES8_EEELi128ENS_10bfloat16_tEfNS_4arch4Sm80ELb1ELb0ELb0ELb0ELb1ELb0ELb1ELb0EEENS1_21CollectiveEpilogueFwdINS6_IJS8_S8_S9_EEENS6_IJNS7_ILi1EEESH_SH_EEESB_SD_Li128ELb0ELb1ELb0ELb0EEENS1_30DynamicPersistentTileSchedulerILi128ELi128ELb0ELb1ELb0EEEEEEEEEvNT_6ParamsE,@"STO_CUDA_ENTRY STV_DEFAULT"
_ZN7cutlass13device_kernelIN5flash19enable_sm80_to_sm89INS1_16FlashAttnFwdSm80INS1_25CollectiveMainloopFwdSm80ILi4ELi1ELb0EN4cute5tupleIJNS5_1CILi128EEENS7_ILi64EEES8_EEELi128ENS_10bfloat16_tEfNS_4arch4Sm80ELb1ELb0ELb0ELb0ELb1ELb0ELb1ELb0EEENS1_21CollectiveEpilogueFwdINS6_IJS8_S8_S9_EEENS6_IJNS7_ILi1EEESH_SH_EEESB_SD_Li128ELb0ELb1ELb0ELb0EEENS1_30DynamicPersistentTileSchedulerILi128ELi128ELb0ELb1ELb0EEEEEEEEEvNT_6ParamsE:
[----:B------:R-:W-:Y:S01]  /*0000*/  LDC R1, c[0x0][0x28] ;  /* 0x00000a00ff017b82 */ /* 0x000fe20000000800 */
[----:B------:R-:W-:Y:S05]  /*0010*/  EXIT ;  /* 0x000000000000794d */ /* 0x000fea0003800000 */
.L_x_33:
        /* <DEDUP_REMOVED lines=14> */
.L_x_69:


//--------------------- .text._ZN7cutlass13device_kernelIN5flash19enable_sm80_to_sm89INS1_16FlashAttnFwdSm80INS1_25CollectiveMainloopFwdSm80ILi4ELi1ELb0EN4cute5tupleIJNS5_1CILi128EEENS7_ILi64EEES8_EEELi128ENS_10bfloat16_tEfNS_4arch4Sm80ELb1ELb0ELb0ELb1ELb1ELb0ELb1ELb0EEENS1_21CollectiveEpilogueFwdINS6_IJS8_S8_S9_EEENS6_IJNS7_ILi1EEESH_SH_EEESB_SD_Li128ELb1ELb1ELb0ELb0EEENS1_19SingleTileSchedulerILb1ELb0ELb1ELi128EEEEEEEEEvNT_6ParamsE --------------------------
	.section	.text._ZN7cutlass13device_kernelIN5flash19enable_sm80_to_sm89INS1_16FlashAttnFwdSm80INS1_25CollectiveMainloopFwdSm80ILi4ELi1ELb0EN4cute5tupleIJNS5_1CILi128EEENS7_ILi64EEES8_EEELi128ENS_10bfloat16_tEfNS_4arch4Sm80ELb1ELb0ELb0ELb1ELb1ELb0ELb1ELb0EEENS1_21CollectiveEpilogueFwdINS6_IJS8_S8_S9_EEENS6_IJNS7_ILi1EEESH_SH_EEESB_SD_Li128ELb1ELb1ELb0ELb0EEENS1_19SingleTileSchedulerILb1ELb0ELb1ELi128EEEEEEEEEvNT_6ParamsE,"ax",@progbits
	.align	128
.text._ZN7cutlass13device_kernelIN5flash19enable_sm80_to_sm89INS1_16FlashAttnFwdSm80INS1_25CollectiveMainloopFwdSm80ILi4ELi1ELb0EN4cute5tupleIJNS5_1CILi128EEENS7_ILi64EEES8_EEELi128ENS_10bfloat16_tEfNS_4arch4Sm80ELb1ELb0ELb0ELb1ELb1ELb0ELb1ELb0EEENS1_21CollectiveEpilogueFwdINS6_IJS8_S8_S9_EEENS6_IJNS7_ILi1EEESH_SH_EEESB_SD_Li128ELb1ELb1ELb0ELb0EEENS1_19SingleTileSchedulerILb1ELb0ELb1ELi128EEEEEEEEEvNT_6ParamsE:
        .type           _ZN7cutlass13device_kernelIN5flash19enable_sm80_to_sm89INS1_16FlashAttnFwdSm80INS1_25CollectiveMainloopFwdSm80ILi4ELi1ELb0EN4cute5tupleIJNS5_1CILi128EEENS7_ILi64EEES8_EEELi128ENS_10bfloat16_tEfNS_4arch4Sm80ELb1ELb0ELb0ELb1ELb1ELb0ELb1ELb0EEENS1_21CollectiveEpilogueFwdINS6_IJS8_S8_S9_EEENS6_IJNS7_ILi1EEESH_SH_EEESB_SD_Li128ELb1ELb1ELb0ELb0EEENS1_19SingleTileSchedulerILb1ELb0ELb1ELi128EEEEEEEEEvNT_6ParamsE,@function
        .size           _ZN7cutlass13device_kernelIN5flash19enable_sm80_to_sm89INS1_16FlashAttnFwdSm80INS1_25CollectiveMainloopFwdSm80ILi4ELi1ELb0EN4cute5tupleIJNS5_1CILi128EEENS7_ILi64EEES8_EEELi128ENS_10bfloat16_tEfNS_4arch4Sm80ELb1ELb0ELb0ELb1ELb1ELb0ELb1ELb0EEENS1_21CollectiveEpilogueFwdINS6_IJS8_S8_S9_EEENS6_IJNS7_ILi1EEESH_SH_EEESB_SD_Li128ELb1ELb1ELb0ELb0EEENS1_19SingleTileSchedulerILb1ELb0ELb1ELi128EEEEEEEEEvNT_6ParamsE,(.L_x_70 - _ZN7cutlass13device_kernelIN5flash19enable_sm80_to_sm89INS1_16FlashAttnFwdSm80INS1_25CollectiveMainloopFwdSm80ILi4ELi1ELb0EN4cute5tupleIJNS5_1CILi128EEENS7_ILi64EEES8_EEELi128ENS_10bfloat16_tEfNS_4arch4Sm80ELb1ELb0ELb0ELb1ELb1ELb0ELb1ELb0EEENS1_21CollectiveEpilogueFwdINS6_IJS8_S8_S9_EEENS6_IJNS7_ILi1EEESH_SH_EEESB_SD_Li128ELb1ELb1ELb0ELb0EEENS1_19SingleTileSchedulerILb1ELb0ELb1ELi128EEEEEEEEEvNT_6ParamsE)
        .other          _ZN7cutlass13device_kernelIN5flash19enable_sm80_to_sm89INS1_16FlashAttnFwdSm80INS1_25CollectiveMainloopFwdSm80ILi4ELi1ELb0EN4cute5tupleIJNS5_1CILi128EEENS7_ILi64EEES8_EEELi128ENS_10bfloat16_tEfNS_4arch4Sm80ELb1ELb0ELb0ELb1ELb1ELb0ELb1ELb0EEENS1_21CollectiveEpilogueFwdINS6_IJS8_S8_S9_EEENS6_IJNS7_ILi1EEESH_SH_EEESB_SD_Li128ELb1ELb1ELb0ELb0EEENS1_19SingleTileSchedulerILb1ELb0ELb1ELi128EEEEEEEEEvNT_6ParamsE,@"STO_CUDA_ENTRY STV_DEFAULT"
_ZN7cutlass13device_kernelIN5flash19enable_sm80_to_sm89INS1_16FlashAttnFwdSm80INS1_25CollectiveMainloopFwdSm80ILi4ELi1ELb0EN4cute5tupleIJNS5_1CILi128EEENS7_ILi64EEES8_EEELi128ENS_10bfloat16_tEfNS_4arch4Sm80ELb1ELb0ELb0ELb1ELb1ELb0ELb1ELb0EEENS1_21CollectiveEpilogueFwdINS6_IJS8_S8_S9_EEENS6_IJNS7_ILi1EEESH_SH_EEESB_SD_Li128ELb1ELb1ELb0ELb0EEENS1_19SingleTileSchedulerILb1ELb0ELb1ELi128EEEEEEEEEvNT_6ParamsE:
[----:B------:R-:W-:Y:S01]  /*0000*/  LDC R1, c[0x0][0x28] ;  /* 0x00000a00ff017b82 */ /* 0x000fe20000000800 */
[----:B------:R-:W-:Y:S05]  /*0010*/  EXIT ;  /* 0x000000000000794d */ /* 0x000fea0003800000 */
.L_x_34:
        /* <DEDUP_REMOVED lines=14> */
.L_x_70:


//--------------------- .text._ZN7cutlass13device_kernelIN5flash19enable_sm80_to_sm89INS1_16FlashAttnFwdSm80INS1_25CollectiveMainloopFwdSm80ILi4ELi1ELb0EN4cute5tupleIJNS5_1CILi128EEENS7_ILi64EEES8_EEELi128ENS_10bfloat16_tEfNS_4arch4Sm80ELb1ELb0ELb0ELb1ELb1ELb1ELb1ELb0EEENS1_21CollectiveEpilogueFwdINS6_IJS8_S8_S9_EEENS6_IJNS7_ILi1EEESH_SH_EEESB_SD_Li128ELb1ELb1ELb0ELb0EEENS1_19SingleTileSchedulerILb1ELb0ELb1ELi128EEEEEEEEEvNT_6ParamsE --------------------------
	.section	.text._ZN7cutlass13device_kernelIN5flash19enable_sm80_to_sm89INS1_16FlashAttnFwdSm80INS1_25CollectiveMainloopFwdSm80ILi4ELi1ELb0EN4cute5tupleIJNS5_1CILi128EEENS7_ILi64EEES8_EEELi128ENS_10bfloat16_tEfNS_4arch4Sm80ELb1ELb0ELb0ELb1ELb1ELb1ELb1ELb0EEENS1_21CollectiveEpilogueFwdINS6_IJS8_S8_S9_EEENS6_IJNS7_ILi1EEESH_SH_EEESB_SD_Li128ELb1ELb1ELb0ELb0EEENS1_19SingleTileSchedulerILb1ELb0ELb1ELi128EEEEEEEEEvNT_6ParamsE,"ax",@progbits
	.align	128
.text._ZN7cutlass13device_kernelIN5flash19enable_sm80_to_sm89INS1_16FlashAttnFwdSm80INS1_25CollectiveMainloopFwdSm80ILi4ELi1ELb0EN4cute5tupleIJNS5_1CILi128EEENS7_ILi64EEES8_EEELi128ENS_10bfloat16_tEfNS_4arch4Sm80ELb1ELb0ELb0ELb1ELb1ELb1ELb1ELb0EEENS1_21CollectiveEpilogueFwdINS6_IJS8_S8_S9_EEENS6_IJNS7_ILi1EEESH_SH_EEESB_SD_Li128ELb1ELb1ELb0ELb0EEENS1_19SingleTileSchedulerILb1ELb0ELb1ELi128EEEEEEEEEvNT_6ParamsE:
        .type           _ZN7cutlass13device_kernelIN5flash19enable_sm80_to_sm89INS1_16FlashAttnFwdSm80INS1_25CollectiveMainloopFwdSm80ILi4ELi1ELb0EN4cute5tupleIJNS5_1CILi128EEENS7_ILi64EEES8_EEELi128ENS_10bfloat16_tEfNS_4arch4Sm80ELb1ELb0ELb0ELb1ELb1ELb1ELb1ELb0EEENS1_21CollectiveEpilogueFwdINS6_IJS8_S8_S9_EEENS6_IJNS7_ILi1EEESH_SH_EEESB_SD_Li128ELb1ELb1ELb0ELb0EEENS1_19SingleTileSchedulerILb1ELb0ELb1ELi128EEEEEEEEEvNT_6ParamsE,@function
        .size           _ZN7cutlass13device_kernelIN5flash19enable_sm80_to_sm89INS1_16FlashAttnFwdSm80INS1_25CollectiveMainloopFwdSm80ILi4ELi1ELb0EN4cute5tupleIJNS5_1CILi128EEENS7_ILi64EEES8_EEELi128ENS_10bfloat16_tEfNS_4arch4Sm80ELb1ELb0ELb0ELb1ELb1ELb1ELb1ELb0EEENS1_21CollectiveEpilogueFwdINS6_IJS8_S8_S9_EEENS6_IJNS7_ILi1EEESH_SH_EEESB_SD_Li128ELb1ELb1ELb0ELb0EEENS1_19SingleTileSchedulerILb1ELb0ELb1ELi128EEEEEEEEEvNT_6ParamsE,(.L_x_71 - _ZN7cutlass13device_kernelIN5flash19enable_sm80_to_sm89INS1_16FlashAttnFwdSm80INS1_25CollectiveMainloopFwdSm80ILi4ELi1ELb0EN4cute5tupleIJNS5_1CILi128EEENS7_ILi64EEES8_EEELi128ENS_10bfloat16_tEfNS_4arch4Sm80ELb1ELb0ELb0ELb1ELb1ELb1ELb1ELb0EEENS1_21CollectiveEpilogueFwdINS6_IJS8_S8_S9_EEENS6_IJNS7_ILi1EEESH_SH_EEESB_SD_Li128ELb1ELb1ELb0ELb0EEENS1_19SingleTileSchedulerILb1ELb0ELb1ELi128EEEEEEEEEvNT_6ParamsE)
        .other          _ZN7cutlass13device_kernelIN5flash19enable_sm80_to_sm89INS1_16FlashAttnFwdSm80INS1_25CollectiveMainloopFwdSm80ILi4ELi1ELb0EN4cute5tupleIJNS5_1CILi128EEENS7_ILi64EEES8_EEELi128ENS_10bfloat16_tEfNS_4arch4Sm80ELb1ELb0ELb0ELb1ELb1ELb1ELb1ELb0EEENS1_21CollectiveEpilogueFwdINS6_IJS8_S8_S9_EEENS6_IJNS7_ILi1EEESH_SH_EEESB_SD_Li128ELb1ELb1ELb0ELb0EEENS1_19SingleTileSchedulerILb1ELb0ELb1ELi128EEEEEEEEEvNT_6ParamsE,@"STO_CUDA_ENTRY STV_DEFAULT"
_ZN7cutlass13device_kernelIN5flash19enable_sm80_to_sm89INS1_16FlashAttnFwdSm80INS1_25CollectiveMainloopFwdSm80ILi4ELi1ELb0EN4cute5tupleIJNS5_1CILi128EEENS7_ILi64EEES8_EEELi128ENS_10bfloat16_tEfNS_4arch4Sm80ELb1ELb0ELb0ELb1ELb1ELb1ELb1ELb0EEENS1_21CollectiveEpilogueFwdINS6_IJS8_S8_S9_EEENS6_IJNS7_ILi1EEESH_SH_EEESB_SD_Li128ELb1ELb1ELb0ELb0EEENS1_19SingleTileSchedulerILb1ELb0ELb1ELi128EEEEEEEEEvNT_6ParamsE:
[----:B------:R-:W-:Y:S01]  /*0000*/  LDC R1, c[0x0][0x28] ;  /* 0x00000a00ff017b82 */ /* 0x000fe20000000800 */
[----:B------:R-:W-:Y:S05]  /*0010*/  EXIT ;  /* 0x000000000000794d */ /* 0x000fea0003800000 */
.L_x_35:
        /* <DEDUP_REMOVED lines=14> */
.L_x_71:


//--------------------- .nv.shared.reserved.0     --------------------------
	.section	.nv.shared.reserved.0,"aw",@nobits
	.weak		__nv_reservedSMEM_offset_0_alias
	.size		__nv_reservedSMEM_offset_0_alias, 0, 0
	.other		__nv_reservedSMEM_offset_0_alias,@"STO_CUDA_RESERVED_SHARED STV_DEFAULT"
__nv_reservedSMEM_offset_0_alias:
	.zero		0


//--------------------- .nv.global                --------------------------
	.section	.nv.global,"aw",@nobits
.nv.global:
	.type		_ZN83_INTERNAL_0d6314cb_47_flash_fwd_hdim128_bf16_paged_softcapall_sm80_cu_744032ad_28444cute1_E,@object
	.size		_ZN83_INTERNAL_0d6314cb_47_flash_fwd_hdim128_bf16_paged_softcapall_sm80_cu_744032ad_28444cute1_E,(_ZN83_INTERNAL_0d6314cb_47_flash_fwd_hdim128_bf16_paged_softcapall_sm80_cu_744032ad_28444cuda3std3__45__cpo6cbeginE - _ZN83_INTERNAL_0d6314cb_47_flash_fwd_hdim128_bf16_paged_softcapall_sm80_cu_744032ad_28444cute1_E)
_ZN83_INTERNAL_0d6314cb_47_flash_fwd_hdim128_bf16_paged_softcapall_sm80_cu_744032ad_28444cute1_E:
	.zero		1
	.type		_ZN83_INTERNAL_0d6314cb_47_flash_fwd_hdim128_bf16_paged_softcapall_sm80_cu_744032ad_28444cuda3std3__45__cpo6cbeginE,@object
	.size		_ZN83_INTERNAL_0d6314cb_47_flash_fwd_hdim128_bf16_paged_softcapall_sm80_cu_744032ad_28444cuda3std3__45__cpo6cbeginE,(_ZN83_INTERNAL_0d6314cb_47_flash_fwd_hdim128_bf16_paged_softcapall_sm80_cu_744032ad_28444cuda3std3__48in_placeE - _ZN83_INTERNAL_0d6314cb_47_flash_fwd_hdim128_bf16_paged_softcapall_sm80_cu_744032ad_28444cuda3std3__45__cpo6cbeginE)
_ZN83_INTERNAL_0d6314cb_47_flash_fwd_hdim128_bf16_paged_softcapall_sm80_cu_744032ad_28444cuda3std3__45__cpo6cbeginE:
	.zero		1
	.type		_ZN83_INTERNAL_0d6314cb_47_flash_fwd_hdim128_bf16_paged_softcapall_sm80_cu_744032ad_28444cuda3std3__48in_placeE,@object
	.size		_ZN83_INTERNAL_0d6314cb_47_flash_fwd_hdim128_bf16_paged_softcapall_sm80_cu_744032ad_28444cuda3std3__48in_placeE,(_ZN83_INTERNAL_0d6314cb_47_flash_fwd_hdim128_bf16_paged_softcapall_sm80_cu_744032ad_28444cuda3std6ranges3__45__cpo9iter_moveE - _ZN83_INTERNAL_0d6314cb_47_flash_fwd_hdim128_bf16_paged_softcapall_sm80_cu_744032ad_28444cuda3std3__48in_placeE)
_ZN83_INTERNAL_0d6314cb_47_flash_fwd_hdim128_bf16_paged_softcapall_sm80_cu_744032ad_28444cuda3std3__48in_placeE:
	.zero		1
	.type		_ZN83_INTERNAL_0d6314cb_47_flash_fwd_hdim128_bf16_paged_softcapall_sm80_cu_744032ad_28444cuda3std6ranges3__45__cpo9iter_moveE,@object
	.size		_ZN83_INTERNAL_0d6314cb_47_flash_fwd_hdim128_bf16_paged_softcapall_sm80_cu_744032ad_28444cuda3std6ranges3__45__cpo9iter_moveE,(_ZN83_INTERNAL_0d6314cb_47_flash_fwd_hdim128_bf16_paged_softcapall_sm80_cu_744032ad_28444cuda3std3__45__cpo5beginE - _ZN83_INTERNAL_0d6314cb_47_flash_fwd_hdim128_bf16_paged_softcapall_sm80_cu_744032ad_28444cuda3std6ranges3__45__cpo9iter_moveE)
_ZN83_INTERNAL_0d6314cb_47_flash_fwd_hdim128_bf16_paged_softcapall_sm80_cu_744032ad_28444cuda3std6ranges3__45__cpo9iter_moveE:
	.zero		1
	.type		_ZN83_INTERNAL_0d6314cb_47_flash_fwd_hdim128_bf16_paged_softcapall_sm80_cu_744032ad_28444cuda3std3__45__cpo5beginE,@object
	.size		_ZN83_INTERNAL_0d6314cb_47_flash_fwd_hdim128_bf16_paged_softcapall_sm80_cu_744032ad_28444cuda3std3__45__cpo5beginE,(_ZN83_INTERNAL_0d6314cb_47_flash_fwd_hdim128_bf16_paged_softcapall_sm80_cu_744032ad_28444cuda3std3__485_GLOBAL__N__0d6314cb_47_flash_fwd_hdim128_bf16_paged_softcapall_sm80_cu_744032ad_28446ignoreE - _ZN83_INTERNAL_0d6314cb_47_flash_fwd_hdim128_bf16_paged_softcapall_sm80_cu_744032ad_28444cuda3std3__45__cpo5beginE)
_ZN83_INTERNAL_0d6314cb_47_flash_fwd_hdim128_bf16_paged_softcapall_sm80_cu_744032ad_28444cuda3std3__45__cpo5beginE:
	.zero		1
	.type		_ZN83_INTERNAL_0d6314cb_47_flash_fwd_hdim128_bf16_paged_softcapall_sm80_cu_744032ad_28444cuda3std3__485_GLOBAL__N__0d6314cb_47_flash_fwd_hdim128_bf16_paged_softcapall_sm80_cu_744032ad_28446ignoreE,@object
	.size		_ZN83_INTERNAL_0d6314cb_47_flash_fwd_hdim128_bf16_paged_softcapall_sm80_cu_744032ad_28444cuda3std3__485_GLOBAL__N__0d6314cb_47_flash_fwd_hdim128_bf16_paged_softcapall_sm80_cu_744032ad_28446ignoreE,(_ZN83_INTERNAL_0d6314cb_47_flash_fwd_hdim128_bf16_paged_softcapall_sm80_cu_744032ad_28444cute7productE - _ZN83_INTERNAL_0d6314cb_47_flash_fwd_hdim128_bf16_paged_softcapall_sm80_cu_744032ad_28444cuda3std3__485_GLOBAL__N__0d6314cb_47_flash_fwd_hdim128_bf16_paged_softcapall_sm80_cu_744032ad_28446ignoreE)
_ZN83_INTERNAL_0d6314cb_47_flash_fwd_hdim128_bf16_paged_softcapall_sm80_cu_744032ad_28444cuda3std3__485_GLOBAL__N__0d6314cb_47_flash_fwd_hdim128_bf16_paged_softcapall_sm80_cu_744032ad_28446ignoreE:
	.zero		1
	.type		_ZN83_INTERNAL_0d6314cb_47_flash_fwd_hdim128_bf16_paged_softcapall_sm80_cu_744032ad_28444cute7productE,@object
	.size		_ZN83_INTERNAL_0d6314cb_47_flash_fwd_hdim128_bf16_paged_softcapall_sm80_cu_744032ad_28444cute7productE,(_ZN83_INTERNAL_0d6314cb_47_flash_fwd_hdim128_bf16_paged_softcapall_sm80_cu_744032ad_28444cuda3std3__45__cpo3endE - _ZN83_INTERNAL_0d6314cb_47_flash_fwd_hdim128_bf16_paged_softcapall_sm80_cu_744032ad_28444cute7productE)
_ZN83_INTERNAL_0d6314cb_47_flash_fwd_hdim128_bf16_paged_softcapall_sm80_cu_744032ad_28444cute7productE:
	.zero		1
	.type		_ZN83_INTERNAL_0d6314cb_47_flash_fwd_hdim128_bf16_paged_softcapall_sm80_cu_744032ad_28444cuda3std3__45__cpo3endE,@object
	.size		_ZN83_INTERNAL_0d6314cb_47_flash_fwd_hdim128_bf16_paged_softcapall_sm80_cu_744032ad_28444cuda3std3__45__cpo3endE,(_ZN83_INTERNAL_0d6314cb_47_flash_fwd_hdim128_bf16_paged_softcapall_sm80_cu_744032ad_28444cuda3std3__419piecewise_constructE - _ZN83_INTERNAL_0d6314cb_47_flash_fwd_hdim128_bf16_paged_softcapall_sm80_cu_744032ad_28444cuda3std3__45__cpo3endE)
_ZN83_INTERNAL_0d6314cb_47_flash_fwd_hdim128_bf16_paged_softcapall_sm80_cu_744032ad_28444cuda3std3__45__cpo3endE:
	.zero		1
	.type		_ZN83_INTERNAL_0d6314cb_47_flash_fwd_hdim128_bf16_paged_softcapall_sm80_cu_744032ad_28444cuda3std3__419piecewise_constructE,@object
	.size		_ZN83_INTERNAL_0d6314cb_47_flash_fwd_hdim128_bf16_paged_softcapall_sm80_cu_744032ad_28444cuda3std3__419piecewise_constructE,(_ZN83_INTERNAL_0d6314cb_47_flash_fwd_hdim128_bf16_paged_softcapall_sm80_cu_744032ad_28444cuda3std3__45__cpo4cendE - _ZN83_INTERNAL_0d6314cb_47_flash_fwd_hdim128_bf16_paged_softcapall_sm80_cu_744032ad_28444cuda3std3__419piecewise_constructE)
_ZN83_INTERNAL_0d6314cb_47_flash_fwd_hdim128_bf16_paged_softcapall_sm80_cu_744032ad_28444cuda3std3__419piecewise_constructE:
	.zero		1
	.type		_ZN83_INTERNAL_0d6314cb_47_flash_fwd_hdim128_bf16_paged_softcapall_sm80_cu_744032ad_28444cuda3std3__45__cpo4cendE,@object
	.size		_ZN83_INTERNAL_0d6314cb_47_flash_fwd_hdim128_bf16_paged_softcapall_sm80_cu_744032ad_28444cuda3std3__45__cpo4cendE,(_ZN83_INTERNAL_0d6314cb_47_flash_fwd_hdim128_bf16_paged_softcapall_sm80_cu_744032ad_28444cuda3std6ranges3__45__cpo4swapE - _ZN83_INTERNAL_0d6314cb_47_flash_fwd_hdim128_bf16_paged_softcapall_sm80_cu_744032ad_28444cuda3std3__45__cpo4cendE)
_ZN83_INTERNAL_0d6314cb_47_flash_fwd_hdim128_bf16_paged_softcapall_sm80_cu_744032ad_28444cuda3std3__45__cpo4cendE:
	.zero		1
	.type		_ZN83_INTERNAL_0d6314cb_47_flash_fwd_hdim128_bf16_paged_softcapall_sm80_cu_744032ad_28444cuda3std6ranges3__45__cpo4swapE,@object
	.size		_ZN83_INTERNAL_0d6314cb_47_flash_fwd_hdim128_bf16_paged_softcapall_sm80_cu_744032ad_28444cuda3std6ranges3__45__cpo4swapE,(.L_7 - _ZN83_INTERNAL_0d6314cb_47_flash_fwd_hdim128_bf16_paged_softcapall_sm80_cu_744032ad_28444cuda3std6ranges3__45__cpo4swapE)
_ZN83_INTERNAL_0d6314cb_47_flash_fwd_hdim128_bf16_paged_softcapall_sm80_cu_744032ad_28444cuda3std6ranges3__45__cpo4swapE:
	.zero		1
.L_7:


//--------------------- .nv.constant0._ZN7cutlass13device_kernelIN5flash19enable_sm80_to_sm89INS1_16FlashAttnFwdSm80INS1_25CollectiveMainloopFwdSm80ILi8ELi1ELb1EN4cute5tupleIJNS5_1CILi128EEES8_S8_EEELi128ENS_10bfloat16_tEfNS_4arch4Sm80ELb0ELb0ELb1ELb0ELb1ELb0ELb1ELb0EEENS1_21CollectiveEpilogueFwdIS9_NS6_IJNS7_ILi1EEESF_SF_EEESA_SC_Li256ELb0ELb1ELb0ELb0EEENS1_19SingleTileSchedulerILb0ELb0ELb1ELi128EEEEEEEEEvNT_6ParamsE --------------------------
	.section	.nv.constant0._ZN7cutlass13device_kernelIN5flash19enable_sm80_to_sm89INS1_16FlashAttnFwdSm80INS1_25CollectiveMainloopFwdSm80ILi8ELi1ELb1EN4cute5tupleIJNS5_1CILi128EEES8_S8_EEELi128ENS_10bfloat16_tEfNS_4arch4Sm80ELb0ELb0ELb1ELb0ELb1ELb0ELb1ELb0EEENS1_21CollectiveEpilogueFwdIS9_NS6_IJNS7_ILi1EEESF_SF_EEESA_SC_Li256ELb0ELb1ELb0ELb0EEENS1_19SingleTileSchedulerILb0ELb0ELb1ELi128EEEEEEEEEvNT_6ParamsE,"a",@progbits
	.sectionflags	@""
	.align	4
.nv.constant0._ZN7cutlass13device_kernelIN5flash19enable_sm80_to_sm89INS1_16FlashAttnFwdSm80INS1_25CollectiveMainloopFwdSm80ILi8ELi1ELb1EN4cute5tupleIJNS5_1CILi128EEES8_S8_EEELi128ENS_10bfloat16_tEfNS_4arch4Sm80ELb0ELb0ELb1ELb0ELb1ELb0ELb1ELb0EEENS1_21CollectiveEpilogueFwdIS9_NS6_IJNS7_ILi1EEESF_SF_EEESA_SC_Li256ELb0ELb1ELb0ELb0EEENS1_19SingleTileSchedulerILb0ELb0ELb1ELi128EEEEEEEEEvNT_6ParamsE:
	.zero		1576


//--------------------- .nv.constant0._ZN7cutlass13device_kernelIN5flash19enable_sm80_to_sm89INS1_16FlashAttnFwdSm80INS1_25CollectiveMainloopFwdSm80ILi8ELi1ELb1EN4cute5tupleIJNS5_1CILi128EEES8_S8_EEELi128ENS_10bfloat16_tEfNS_4arch4Sm80ELb0ELb0ELb1ELb1ELb1ELb0ELb1ELb0EEENS1_21CollectiveEpilogueFwdIS9_NS6_IJNS7_ILi1EEESF_SF_EEESA_SC_Li256ELb1ELb1ELb0ELb0EEENS1_19SingleTileSchedulerILb1ELb0ELb1ELi128EEEEEEEEEvNT_6ParamsE --------------------------
	.section	.nv.constant0._ZN7cutlass13device_kernelIN5flash19enable_sm80_to_sm89INS1_16FlashAttnFwdSm80INS1_25CollectiveMainloopFwdSm80ILi8ELi1ELb1EN4cute5tupleIJNS5_1CILi128EEES8_S8_EEELi128ENS_10bfloat16_tEfNS_4arch4Sm80ELb0ELb0ELb1ELb1ELb1ELb0ELb1ELb0EEENS1_21CollectiveEpilogueFwdIS9_NS6_IJNS7_ILi1EEESF_SF_EEESA_SC_Li256ELb1ELb1ELb0ELb0EEENS1_19SingleTileSchedulerILb1ELb0ELb1ELi128EEEEEEEEEvNT_6ParamsE,"a",@progbits
	.sectionflags	@""
	.align	4
.nv.constant0._ZN7cutlass13device_kernelIN5flash19enable_sm80_to_sm89INS1_16FlashAttnFwdSm80INS1_25CollectiveMainloopFwdSm80ILi8ELi1ELb1EN4cute5tupleIJNS5_1CILi128EEES8_S8_EEELi128ENS_10bfloat16_tEfNS_4arch4Sm80ELb0ELb0ELb1ELb1ELb1ELb0ELb1ELb0EEENS1_21CollectiveEpilogueFwdIS9_NS6_IJNS7_ILi1EEESF_SF_EEESA_SC_Li256ELb1ELb1ELb0ELb0EEENS1_19SingleTileSchedulerILb1ELb0ELb1ELi128EEEEEEEEEvNT_6ParamsE:
	.zero		1576


//--------------------- .nv.constant0._ZN7cutlass13device_kernelIN5flash19enable_sm80_to_sm89INS1_16FlashAttnFwdSm80INS1_25CollectiveMainloopFwdSm80ILi8ELi1ELb1EN4cute5tupleIJNS5_1CILi128EEES8_S8_EEELi128ENS_10bfloat16_tEfNS_4arch4Sm80ELb0ELb0ELb1ELb1ELb1ELb1ELb1ELb0EEENS1_21CollectiveEpilogueFwdIS9_NS6_IJNS7_ILi1EEESF_SF_EEESA_SC_Li256ELb1ELb1ELb0ELb0EEENS1_19SingleTileSchedulerILb1ELb0ELb1ELi128EEEEEEEEEvNT_6ParamsE --------------------------
	.section	.nv.constant0._ZN7cutlass13device_kernelIN5flash19enable_sm80_to_sm89INS1_16FlashAttnFwdSm80INS1_25CollectiveMainloopFwdSm80ILi8ELi1ELb1EN4cute5tupleIJNS5_1CILi128EEES8_S8_EEELi128ENS_10bfloat16_tEfNS_4arch4Sm80ELb0ELb0ELb1ELb1ELb1ELb1ELb1ELb0EEENS1_21CollectiveEpilogueFwdIS9_NS6_IJNS7_ILi1EEESF_SF_EEESA_SC_Li256ELb1ELb1ELb0ELb0EEENS1_19SingleTileSchedulerILb1ELb0ELb1ELi128EEEEEEEEEvNT_6ParamsE,"a",@progbits
	.sectionflags	@""
	.align	4
.nv.constant0._ZN7cutlass13device_kernelIN5flash19enable_sm80_to_sm89INS1_16FlashAttnFwdSm80INS1_25CollectiveMainloopFwdSm80ILi8ELi1ELb1EN4cute5tupleIJNS5_1CILi128EEES8_S8_EEELi128ENS_10bfloat16_tEfNS_4arch4Sm80ELb0ELb0ELb1ELb1ELb1ELb1ELb1ELb0EEENS1_21CollectiveEpilogueFwdIS9_NS6_IJNS7_ILi1EEESF_SF_EEESA_SC_Li256ELb1ELb1ELb0ELb0EEENS1_19SingleTileSchedulerILb1ELb0ELb1ELi128EEEEEEEEEvNT_6ParamsE:
	.zero		1576


//--------------------- .nv.constant0._ZN7cutlass13device_kernelIN5flash19enable_sm80_to_sm89INS1_16FlashAttnFwdSm80INS1_25CollectiveMainloopFwdSm80ILi8ELi1ELb1EN4cute5tupleIJNS5_1CILi128EEENS7_ILi96EEES8_EEELi128ENS_10bfloat16_tEfNS_4arch4Sm80ELb0ELb1ELb1ELb0ELb1ELb0ELb1ELb0EEENS1_21CollectiveEpilogueFwdINS6_IJS8_S8_S9_EEENS6_IJNS7_ILi1EEESH_SH_EEESB_SD_Li256ELb0ELb1ELb0ELb0EEENS1_19SingleTileSchedulerILb0ELb0ELb1ELi128EEEEEEEEEvNT_6ParamsE --------------------------
	.section	.nv.constant0._ZN7cutlass13device_kernelIN5flash19enable_sm80_to_sm89INS1_16FlashAttnFwdSm80INS1_25CollectiveMainloopFwdSm80ILi8ELi1ELb1EN4cute5tupleIJNS5_1CILi128EEENS7_ILi96EEES8_EEELi128ENS_10bfloat16_tEfNS_4arch4Sm80ELb0ELb1ELb1ELb0ELb1ELb0ELb1ELb0EEENS1_21CollectiveEpilogueFwdINS6_IJS8_S8_S9_EEENS6_IJNS7_ILi1EEESH_SH_EEESB_SD_Li256ELb0ELb1ELb0ELb0EEENS1_19SingleTileSchedulerILb0ELb0ELb1ELi128EEEEEEEEEvNT_6ParamsE,"a",@progbits
	.sectionflags	@""
	.align	4
.nv.constant0._ZN7cutlass13device_kernelIN5flash19enable_sm80_to_sm89INS1_16FlashAttnFwdSm80INS1_25CollectiveMainloopFwdSm80ILi8ELi1ELb1EN4cute5tupleIJNS5_1CILi128EEENS7_ILi96EEES8_EEELi128ENS_10bfloat16_tEfNS_4arch4Sm80ELb0ELb1ELb1ELb0ELb1ELb0ELb1ELb0EEENS1_21CollectiveEpilogueFwdINS6_IJS8_S8_S9_EEENS6_IJNS7_ILi1EEESH_SH_EEESB_SD_Li256ELb0ELb1ELb0ELb0EEENS1_19SingleTileSchedulerILb0ELb0ELb1ELi128EEEEEEEEEvNT_6ParamsE:
	.zero		1576


//--------------------- .nv.constant0._ZN7cutlass13device_kernelIN5flash19enable_sm80_to_sm89INS1_16FlashAttnFwdSm80INS1_25CollectiveMainloopFwdSm80ILi8ELi1ELb1EN4cute5tupleIJNS5_1CILi128EEENS7_ILi96EEES8_EEELi128ENS_10bfloat16_tEfNS_4arch4Sm80ELb0ELb1ELb1ELb1ELb1ELb0ELb1ELb0EEENS1_21CollectiveEpilogueFwdINS6_IJS8_S8_S9_EEENS6_IJNS7_ILi1EEESH_SH_EEESB_SD_Li256ELb1ELb1ELb0ELb0EEENS1_19SingleTileSchedulerILb1ELb0ELb1ELi128EEEEEEEEEvNT_6ParamsE --------------------------
	.section	.nv.constant0._ZN7cutlass13device_kernelIN5flash19enable_sm80_to_sm89INS1_16FlashAttnFwdSm80INS1_25CollectiveMainloopFwdSm80ILi8ELi1ELb1EN4cute5tupleIJNS5_1CILi128EEENS7_ILi96EEES8_EEELi128ENS_10bfloat16_tEfNS_4arch4Sm80ELb0ELb1ELb1ELb1ELb1ELb0ELb1ELb0EEENS1_21CollectiveEpilogueFwdINS6_IJS8_S8_S9_EEENS6_IJNS7_ILi1EEESH_SH_EEESB_SD_Li256ELb1ELb1ELb0ELb0EEENS1_19SingleTileSchedulerILb1ELb0ELb1ELi128EEEEEEEEEvNT_6ParamsE,"a",@progbits
	.sectionflags	@""
	.align	4
.nv.constant0._ZN7cutlass13device_kernelIN5flash19enable_sm80_to_sm89INS1_16FlashAttnFwdSm80INS1_25CollectiveMainloopFwdSm80ILi8ELi1ELb1EN4cute5tupleIJNS5_1CILi128EEENS7_ILi96EEES8_EEELi128ENS_10bfloat16_tEfNS_4arch4Sm80ELb0ELb1ELb1ELb1ELb1ELb0ELb1ELb0EEENS1_21CollectiveEpilogueFwdINS6_IJS8_S8_S9_EEENS6_IJNS7_ILi1EEESH_SH_EEESB_SD_Li256ELb1ELb1ELb0ELb0EEENS1_19SingleTileSchedulerILb1ELb0ELb1ELi128EEEEEEEEEvNT_6ParamsE:
	.zero		1576


//--------------------- .nv.constant0._ZN7cutlass13device_kernelIN5flash19enable_sm80_to_sm89INS1_16FlashAttnFwdSm80INS1_25CollectiveMainloopFwdSm80ILi8ELi1ELb1EN4cute5tupleIJNS5_1CILi128EEENS7_ILi96EEES8_EEELi128ENS_10bfloat16_tEfNS_4arch4Sm80ELb0ELb1ELb1ELb1ELb1ELb1ELb1ELb0EEENS1_21CollectiveEpilogueFwdINS6_IJS8_S8_S9_EEENS6_IJNS7_ILi1EEESH_SH_EEESB_SD_Li256ELb1ELb1ELb0ELb0EEENS1_19SingleTileSchedulerILb1ELb0ELb1ELi128EEEEEEEEEvNT_6ParamsE --------------------------
	.section	.nv.constant0._ZN7cutlass13device_kernelIN5flash19enable_sm80_to_sm89INS1_16FlashAttnFwdSm80INS1_25CollectiveMainloopFwdSm80ILi8ELi1ELb1EN4cute5tupleIJNS5_1CILi128EEENS7_ILi96EEES8_EEELi128ENS_10bfloat16_tEfNS_4arch4Sm80ELb0ELb1ELb1ELb1ELb1ELb1ELb1ELb0EEENS1_21CollectiveEpilogueFwdINS6_IJS8_S8_S9_EEENS6_IJNS7_ILi1EEESH_SH_EEESB_SD_Li256ELb1ELb1ELb0ELb0EEENS1_19SingleTileSchedulerILb1ELb0ELb1ELi128EEEEEEEEEvNT_6ParamsE,"a",@progbits
	.sectionflags	@""
	.align	4
.nv.constant0._ZN7cutlass13device_kernelIN5flash19enable_sm80_to_sm89INS1_16FlashAttnFwdSm80INS1_25CollectiveMainloopFwdSm80ILi8ELi1ELb1EN4cute5tupleIJNS5_1CILi128EEENS7_ILi96EEES8_EEELi128ENS_10bfloat16_tEfNS_4arch4Sm80ELb0ELb1ELb1ELb1ELb1ELb1ELb1ELb0EEENS1_21CollectiveEpilogueFwdINS6_IJS8_S8_S9_EEENS6_IJNS7_ILi1EEESH_SH_EEESB_SD_Li256ELb1ELb1ELb0ELb0EEENS1_19SingleTileSchedulerILb1ELb0ELb1ELi128EEEEEEEEEvNT_6ParamsE:
	.zero		1576


//--------------------- .nv.constant0._ZN7cutlass13device_kernelIN5flash19enable_sm80_to_sm89INS1_16FlashAttnFwdSm80INS1_25CollectiveMainloopFwdSm80ILi8ELi1ELb1EN4cute5tupleIJNS5_1CILi128EEES8_S8_EEELi128ENS_10bfloat16_tEfNS_4arch4Sm80ELb1ELb0ELb1ELb0ELb1ELb0ELb1ELb0EEENS1_21CollectiveEpilogueFwdIS9_NS6_IJNS7_ILi1EEESF_SF_EEESA_SC_Li256ELb0ELb1ELb0ELb0EEENS1_30DynamicPersistentTileSchedulerILi256ELi256ELb0ELb1ELb0EEEEEEEEEvNT_6ParamsE --------------------------
	.section	.nv.constant0._ZN7cutlass13device_kernelIN5flash19enable_sm80_to_sm89INS1_16FlashAttnFwdSm80INS1_25CollectiveMainloopFwdSm80ILi8ELi1ELb1EN4cute5tupleIJNS5_1CILi128EEES8_S8_EEELi128ENS_10bfloat16_tEfNS_4arch4Sm80ELb1ELb0ELb1ELb0ELb1ELb0ELb1ELb0EEENS1_21CollectiveEpilogueFwdIS9_NS6_IJNS7_ILi1EEESF_SF_EEESA_SC_Li256ELb0ELb1ELb0ELb0EEENS1_30DynamicPersistentTileSchedulerILi256ELi256ELb0ELb1ELb0EEEEEEEEEvNT_6ParamsE,"a",@progbits
	.sectionflags	@""
	.align	4
.nv.constant0._ZN7cutlass13device_kernelIN5flash19enable_sm80_to_sm89INS1_16FlashAttnFwdSm80INS1_25CollectiveMainloopFwdSm80ILi8ELi1ELb1EN4cute5tupleIJNS5_1CILi128EEES8_S8_EEELi128ENS_10bfloat16_tEfNS_4arch4Sm80ELb1ELb0ELb1ELb0ELb1ELb0ELb1ELb0EEENS1_21CollectiveEpilogueFwdIS9_NS6_IJNS7_ILi1EEESF_SF_EEESA_SC_Li256ELb0ELb1ELb0ELb0EEENS1_30DynamicPersistentTileSchedulerILi256ELi256ELb0ELb1ELb0EEEEEEEEEvNT_6ParamsE:
	.zero		1592


//--------------------- .nv.constant0._ZN7cutlass13device_kernelIN5flash19enable_sm80_to_sm89INS1_16FlashAttnFwdSm80INS1_25CollectiveMainloopFwdSm80ILi8ELi1ELb1EN4cute5tupleIJNS5_1CILi128EEES8_S8_EEELi128ENS_10bfloat16_tEfNS_4arch4Sm80ELb1ELb0ELb1ELb1ELb1ELb0ELb1ELb0EEENS1_21CollectiveEpilogueFwdIS9_NS6_IJNS7_ILi1EEESF_SF_EEESA_SC_Li256ELb1ELb1ELb0ELb0EEENS1_19SingleTileSchedulerILb1ELb0ELb1ELi128EEEEEEEEEvNT_6ParamsE --------------------------
	.section	.nv.constant0._ZN7cutlass13device_kernelIN5flash19enable_sm80_to_sm89INS1_16FlashAttnFwdSm80INS1_25CollectiveMainloopFwdSm80ILi8ELi1ELb1EN4cute5tupleIJNS5_1CILi128EEES8_S8_EEELi128ENS_10bfloat16_tEfNS_4arch4Sm80ELb1ELb0ELb1ELb1ELb1ELb0ELb1ELb0EEENS1_21CollectiveEpilogueFwdIS9_NS6_IJNS7_ILi1EEESF_SF_EEESA_SC_Li256ELb1ELb1ELb0ELb0EEENS1_19SingleTileSchedulerILb1ELb0ELb1ELi128EEEEEEEEEvNT_6ParamsE,"a",@progbits
	.sectionflags	@""
	.align	4
.nv.constant0._ZN7cutlass13device_kernelIN5flash19enable_sm80_to_sm89INS1_16FlashAttnFwdSm80INS1_25CollectiveMainloopFwdSm80ILi8ELi1ELb1EN4cute5tupleIJNS5_1CILi128EEES8_S8_EEELi128ENS_10bfloat16_tEfNS_4arch4Sm80ELb1ELb0ELb1ELb1ELb1ELb0ELb1ELb0EEENS1_21CollectiveEpilogueFwdIS9_NS6_IJNS7_ILi1EEESF_SF_EEESA_SC_Li256ELb1ELb1ELb0ELb0EEENS1_19SingleTileSchedulerILb1ELb0ELb1ELi128EEEEEEEEEvNT_6ParamsE:
	.zero		1576


//--------------------- .nv.constant0._ZN7cutlass13device_kernelIN5flash19enable_sm80_to_sm89INS1_16FlashAttnFwdSm80INS1_25CollectiveMainloopFwdSm80ILi8ELi1ELb1EN4cute5tupleIJNS5_1CILi128EEES8_S8_EEELi128ENS_10bfloat16_tEfNS_4arch4Sm80ELb1ELb0ELb1ELb1ELb1ELb1ELb1ELb0EEENS1_21CollectiveEpilogueFwdIS9_NS6_IJNS7_ILi1EEESF_SF_EEESA_SC_Li256ELb1ELb1ELb0ELb0EEENS1_19SingleTileSchedulerILb1ELb0ELb1ELi128EEEEEEEEEvNT_6ParamsE --------------------------
	.section	.nv.constant0._ZN7cutlass13device_kernelIN5flash19enable_sm80_to_sm89INS1_16FlashAttnFwdSm80INS1_25CollectiveMainloopFwdSm80ILi8ELi1ELb1EN4cute5tupleIJNS5_1CILi128EEES8_S8_EEELi128ENS_10bfloat16_tEfNS_4arch4Sm80ELb1ELb0ELb1ELb1ELb1ELb1ELb1ELb0EEENS1_21CollectiveEpilogueFwdIS9_NS6_IJNS7_ILi1EEESF_SF_EEESA_SC_Li256ELb1ELb1ELb0ELb0EEENS1_19SingleTileSchedulerILb1ELb0ELb1ELi128EEEEEEEEEvNT_6ParamsE,"a",@progbits
	.sectionflags	@""
	.align	4
.nv.constant0._ZN7cutlass13device_kernelIN5flash19enable_sm80_to_sm89INS1_16FlashAttnFwdSm80INS1_25CollectiveMainloopFwdSm80ILi8ELi1ELb1EN4cute5tupleIJNS5_1CILi128EEES8_S8_EEELi128ENS_10bfloat16_tEfNS_4arch4Sm80ELb1ELb0ELb1ELb1ELb1ELb1ELb1ELb0EEENS1_21CollectiveEpilogueFwdIS9_NS6_IJNS7_ILi1EEESF_SF_EEESA_SC_Li256ELb1ELb1ELb0ELb0EEENS1_19SingleTileSchedulerILb1ELb0ELb1ELi128EEEEEEEEEvNT_6ParamsE:
	.zero		1576


//--------------------- .nv.constant0._ZN7cutlass13device_kernelIN5flash19enable_sm80_to_sm89INS1_16FlashAttnFwdSm80INS1_25CollectiveMainloopFwdSm80ILi4ELi1ELb0EN4cute5tupleIJNS5_1CILi128EEENS7_ILi64EEES8_EEELi128ENS_10bfloat16_tEfNS_4arch4Sm80ELb0ELb0ELb1ELb0ELb1ELb0ELb1ELb0EEENS1_21CollectiveEpilogueFwdINS6_IJS8_S8_S9_EEENS6_IJNS7_ILi1EEESH_SH_EEESB_SD_Li128ELb0ELb1ELb0ELb0EEENS1_19SingleTileSchedulerILb0ELb0ELb1ELi128EEEEEEEEEvNT_6ParamsE --------------------------
	.section	.nv.constant0._ZN7cutlass13device_kernelIN5flash19enable_sm80_to_sm89INS1_16FlashAttnFwdSm80INS1_25CollectiveMainloopFwdSm80ILi4ELi1ELb0EN4cute5tupleIJNS5_1CILi128EEENS7_ILi64EEES8_EEELi128ENS_10bfloat16_tEfNS_4arch4Sm80ELb0ELb0ELb1ELb0ELb1ELb0ELb1ELb0EEENS1_21CollectiveEpilogueFwdINS6_IJS8_S8_S9_EEENS6_IJNS7_ILi1EEESH_SH_EEESB_SD_Li128ELb0ELb1ELb0ELb0EEENS1_19SingleTileSchedulerILb0ELb0ELb1ELi128EEEEEEEEEvNT_6ParamsE,"a",@progbits
	.sectionflags	@""
	.align	4
.nv.constant0._ZN7cutlass13device_kernelIN5flash19enable_sm80_to_sm89INS1_16FlashAttnFwdSm80INS1_25CollectiveMainloopFwdSm80ILi4ELi1ELb0EN4cute5tupleIJNS5_1CILi128EEENS7_ILi64EEES8_EEELi128ENS_10bfloat16_tEfNS_4arch4Sm80ELb0ELb0ELb1ELb0ELb1ELb0ELb1ELb0EEENS1_21CollectiveEpilogueFwdINS6_IJS8_S8_S9_EEENS6_IJNS7_ILi1EEESH_SH_EEESB_SD_Li128ELb0ELb1ELb0ELb0EEENS1_19SingleTileSchedulerILb0ELb0ELb1ELi128EEEEEEEEEvNT_6ParamsE:
	.zero		1576


//--------------------- .nv.constant0._ZN7cutlass13device_kernelIN5flash19enable_sm80_to_sm89INS1_16FlashAttnFwdSm80INS1_25CollectiveMainloopFwdSm80ILi4ELi1ELb0EN4cute5tupleIJNS5_1CILi128EEENS7_ILi64EEES8_EEELi128ENS_10bfloat16_tEfNS_4arch4Sm80ELb0ELb0ELb1ELb1ELb1ELb0ELb1ELb0EEENS1_21CollectiveEpilogueFwdINS6_IJS8_S8_S9_EEENS6_IJNS7_ILi1EEESH_SH_EEESB_SD_Li128ELb1ELb1ELb0ELb0EEENS1_19SingleTileSchedulerILb1ELb0ELb1ELi128EEEEEEEEEvNT_6ParamsE --------------------------
	.section	.nv.constant0._ZN7cutlass13device_kernelIN5flash19enable_sm80_to_sm89INS1_16FlashAttnFwdSm80INS1_25CollectiveMainloopFwdSm80ILi4ELi1ELb0EN4cute5tupleIJNS5_1CILi128EEENS7_ILi64EEES8_EEELi128ENS_10bfloat16_tEfNS_4arch4Sm80ELb0ELb0ELb1ELb1ELb1ELb0ELb1ELb0EEENS1_21CollectiveEpilogueFwdINS6_IJS8_S8_S9_EEENS6_IJNS7_ILi1EEESH_SH_EEESB_SD_Li128ELb1ELb1ELb0ELb0EEENS1_19SingleTileSchedulerILb1ELb0ELb1ELi128EEEEEEEEEvNT_6ParamsE,"a",@progbits
	.sectionflags	@""
	.align	4
.nv.constant0._ZN7cutlass13device_kernelIN5flash19enable_sm80_to_sm89INS1_16FlashAttnFwdSm80INS1_25CollectiveMainloopFwdSm80ILi4ELi1ELb0EN4cute5tupleIJNS5_1CILi128EEENS7_ILi64EEES8_EEELi128ENS_10bfloat16_tEfNS_4arch4Sm80ELb0ELb0ELb1ELb1ELb1ELb0ELb1ELb0EEENS1_21CollectiveEpilogueFwdINS6_IJS8_S8_S9_EEENS6_IJNS7_ILi1EEESH_SH_EEESB_SD_Li128ELb1ELb1ELb0ELb0EEENS1_19SingleTileSchedulerILb1ELb0ELb1ELi128EEEEEEEEEvNT_6ParamsE:
	.zero		1576


//--------------------- .nv.constant0._ZN7cutlass13device_kernelIN5flash19enable_sm80_to_sm89INS1_16FlashAttnFwdSm80INS1_25CollectiveMainloopFwdSm80ILi4ELi1ELb0EN4cute5tupleIJNS5_1CILi128EEENS7_ILi64EEES8_EEELi128ENS_10bfloat16_tEfNS_4arch4Sm80ELb0ELb0ELb1ELb1ELb1ELb1ELb1ELb0EEENS1_21CollectiveEpilogueFwdINS6_IJS8_S8_S9_EEENS6_IJNS7_ILi1EEESH_SH_EEESB_SD_Li128ELb1ELb1ELb0ELb0EEENS1_19SingleTileSchedulerILb1ELb0ELb1ELi128EEEEEEEEEvNT_6ParamsE --------------------------
	.section	.nv.constant0._ZN7cutlass13device_kernelIN5flash19enable_sm80_to_sm89INS1_16FlashAttnFwdSm80INS1_25CollectiveMainloopFwdSm80ILi4ELi1ELb0EN4cute5tupleIJNS5_1CILi128EEENS7_ILi64EEES8_EEELi128ENS_10bfloat16_tEfNS_4arch4Sm80ELb0ELb0ELb1ELb1ELb1ELb1ELb1ELb0EEENS1_21CollectiveEpilogueFwdINS6_IJS8_S8_S9_EEENS6_IJNS7_ILi1EEESH_SH_EEESB_SD_Li128ELb1ELb1ELb0ELb0EEENS1_19SingleTileSchedulerILb1ELb0ELb1ELi128EEEEEEEEEvNT_6ParamsE,"a",@progbits
	.sectionflags	@""
	.align	4
.nv.constant0._ZN7cutlass13device_kernelIN5flash19enable_sm80_to_sm89INS1_16FlashAttnFwdSm80INS1_25CollectiveMainloopFwdSm80ILi4ELi1ELb0EN4cute5tupleIJNS5_1CILi128EEENS7_ILi64EEES8_EEELi128ENS_10bfloat16_tEfNS_4arch4Sm80ELb0ELb0ELb1ELb1ELb1ELb1ELb1ELb0EEENS1_21CollectiveEpilogueFwdINS6_IJS8_S8_S9_EEENS6_IJNS7_ILi1EEESH_SH_EEESB_SD_Li128ELb1ELb1ELb0ELb0EEENS1_19SingleTileSchedulerILb1ELb0ELb1ELi128EEEEEEEEEvNT_6ParamsE:
	.zero		1576


//--------------------- .nv.constant0._ZN7cutlass13device_kernelIN5flash19enable_sm80_to_sm89INS1_16FlashAttnFwdSm80INS1_25CollectiveMainloopFwdSm80ILi4ELi1ELb0EN4cute5tupleIJNS5_1CILi128EEENS7_ILi48EEES8_EEELi128ENS_10bfloat16_tEfNS_4arch4Sm80ELb0ELb1ELb1ELb0ELb1ELb0ELb1ELb0EEENS1_21CollectiveEpilogueFwdINS6_IJS8_S8_S9_EEENS6_IJNS7_ILi1EEESH_SH_EEESB_SD_Li128ELb0ELb1ELb0ELb0EEENS1_19SingleTileSchedulerILb0ELb0ELb1ELi128EEEEEEEEEvNT_6ParamsE --------------------------
	.section	.nv.constant0._ZN7cutlass13device_kernelIN5flash19enable_sm80_to_sm89INS1_16FlashAttnFwdSm80INS1_25CollectiveMainloopFwdSm80ILi4ELi1ELb0EN4cute5tupleIJNS5_1CILi128EEENS7_ILi48EEES8_EEELi128ENS_10bfloat16_tEfNS_4arch4Sm80ELb0ELb1ELb1ELb0ELb1ELb0ELb1ELb0EEENS1_21CollectiveEpilogueFwdINS6_IJS8_S8_S9_EEENS6_IJNS7_ILi1EEESH_SH_EEESB_SD_Li128ELb0ELb1ELb0ELb0EEENS1_19SingleTileSchedulerILb0ELb0ELb1ELi128EEEEEEEEEvNT_6ParamsE,"a",@progbits
	.sectionflags	@""
	.align	4
.nv.constant0._ZN7cutlass13device_kernelIN5flash19enable_sm80_to_sm89INS1_16FlashAttnFwdSm80INS1_25CollectiveMainloopFwdSm80ILi4ELi1ELb0EN4cute5tupleIJNS5_1CILi128EEENS7_ILi48EEES8_EEELi128ENS_10bfloat16_tEfNS_4arch4Sm80ELb0ELb1ELb1ELb0ELb1ELb0ELb1ELb0EEENS1_21CollectiveEpilogueFwdINS6_IJS8_S8_S9_EEENS6_IJNS7_ILi1EEESH_SH_EEESB_SD_Li128ELb0ELb1ELb0ELb0EEENS1_19SingleTileSchedulerILb0ELb0ELb1ELi128EEEEEEEEEvNT_6ParamsE:
	.zero		1576


//--------------------- .nv.constant0._ZN7cutlass13device_kernelIN5flash19enable_sm80_to_sm89INS1_16FlashAttnFwdSm80INS1_25CollectiveMainloopFwdSm80ILi4ELi1ELb0EN4cute5tupleIJNS5_1CILi128EEENS7_ILi48EEES8_EEELi128ENS_10bfloat16_tEfNS_4arch4Sm80ELb0ELb1ELb1ELb1ELb1ELb0ELb1ELb0EEENS1_21CollectiveEpilogueFwdINS6_IJS8_S8_S9_EEENS6_IJNS7_ILi1EEESH_SH_EEESB_SD_Li128ELb1ELb1ELb0ELb0EEENS1_19SingleTileSchedulerILb1ELb0ELb1ELi128EEEEEEEEEvNT_6ParamsE --------------------------
	.section	.nv.constant0._ZN7cutlass13device_kernelIN5flash19enable_sm80_to_sm89INS1_16FlashAttnFwdSm80INS1_25CollectiveMainloopFwdSm80ILi4ELi1ELb0EN4cute5tupleIJNS5_1CILi128EEENS7_ILi48EEES8_EEELi128ENS_10bfloat16_tEfNS_4arch4Sm80ELb0ELb1ELb1ELb1ELb1ELb0ELb1ELb0EEENS1_21CollectiveEpilogueFwdINS6_IJS8_S8_S9_EEENS6_IJNS7_ILi1EEESH_SH_EEESB_SD_Li128ELb1ELb1ELb0ELb0EEENS1_19SingleTileSchedulerILb1ELb0ELb1ELi128EEEEEEEEEvNT_6ParamsE,"a",@progbits
	.sectionflags	@""
	.align	4
.nv.constant0._ZN7cutlass13device_kernelIN5flash19enable_sm80_to_sm89INS1_16FlashAttnFwdSm80INS1_25CollectiveMainloopFwdSm80ILi4ELi1ELb0EN4cute5tupleIJNS5_1CILi128EEENS7_ILi48EEES8_EEELi128ENS_10bfloat16_tEfNS_4arch4Sm80ELb0ELb1ELb1ELb1ELb1ELb0ELb1ELb0EEENS1_21CollectiveEpilogueFwdINS6_IJS8_S8_S9_EEENS6_IJNS7_ILi1EEESH_SH_EEESB_SD_Li128ELb1ELb1ELb0ELb0EEENS1_19SingleTileSchedulerILb1ELb0ELb1ELi128EEEEEEEEEvNT_6ParamsE:
	.zero		1576


//--------------------- .nv.constant0._ZN7cutlass13device_kernelIN5flash19enable_sm80_to_sm89INS1_16FlashAttnFwdSm80INS1_25CollectiveMainloopFwdSm80ILi4ELi1ELb0EN4cute5tupleIJNS5_1CILi128EEENS7_ILi48EEES8_EEELi128ENS_10bfloat16_tEfNS_4arch4Sm80ELb0ELb1ELb1ELb1ELb1ELb1ELb1ELb0EEENS1_21CollectiveEpilogueFwdINS6_IJS8_S8_S9_EEENS6_IJNS7_ILi1EEESH_SH_EEESB_SD_Li128ELb1ELb1ELb0ELb0EEENS1_19SingleTileSchedulerILb1ELb0ELb1ELi128EEEEEEEEEvNT_6ParamsE --------------------------
	.section	.nv.constant0._ZN7cutlass13device_kernelIN5flash19enable_sm80_to_sm89INS1_16FlashAttnFwdSm80INS1_25CollectiveMainloopFwdSm80ILi4ELi1ELb0EN4cute5tupleIJNS5_1CILi128EEENS7_ILi48EEES8_EEELi128ENS_10bfloat16_tEfNS_4arch4Sm80ELb0ELb1ELb1ELb1ELb1ELb1ELb1ELb0EEENS1_21CollectiveEpilogueFwdINS6_IJS8_S8_S9_EEENS6_IJNS7_ILi1EEESH_SH_EEESB_SD_Li128ELb1ELb1ELb0ELb0EEENS1_19SingleTileSchedulerILb1ELb0ELb1ELi128EEEEEEEEEvNT_6ParamsE,"a",@progbits
	.sectionflags	@""
	.align	4
.nv.constant0._ZN7cutlass13device_kernelIN5flash19enable_sm80_to_sm89INS1_16FlashAttnFwdSm80INS1_25CollectiveMainloopFwdSm80ILi4ELi1ELb0EN4cute5tupleIJNS5_1CILi128EEENS7_ILi48EEES8_EEELi128ENS_10bfloat16_tEfNS_4arch4Sm80ELb0ELb1ELb1ELb1ELb1ELb1ELb1ELb0EEENS1_21CollectiveEpilogueFwdINS6_IJS8_S8_S9_EEENS6_IJNS7_ILi1EEESH_SH_EEESB_SD_Li128ELb1ELb1ELb0ELb0EEENS1_19SingleTileSchedulerILb1ELb0ELb1ELi128EEEEEEEEEvNT_6ParamsE:
	.zero		1576


//--------------------- .nv.constant0._ZN7cutlass13device_kernelIN5flash19enable_sm80_to_sm89INS1_16FlashAttnFwdSm80INS1_25CollectiveMainloopFwdSm80ILi4ELi1ELb0EN4cute5tupleIJNS5_1CILi128EEENS7_ILi64EEES8_EEELi128ENS_10bfloat16_tEfNS_4arch4Sm80ELb1ELb0ELb1ELb0ELb1ELb0ELb1ELb0EEENS1_21CollectiveEpilogueFwdINS6_IJS8_S8_S9_EEENS6_IJNS7_ILi1EEESH_SH_EEESB_SD_Li128ELb0ELb1ELb0ELb0EEENS1_30DynamicPersistentTileSchedulerILi128ELi128ELb0ELb1ELb0EEEEEEEEEvNT_6ParamsE --------------------------
	.section	.nv.constant0._ZN7cutlass13device_kernelIN5flash19enable_sm80_to_sm89INS1_16FlashAttnFwdSm80INS1_25CollectiveMainloopFwdSm80ILi4ELi1ELb0EN4cute5tupleIJNS5_1CILi128EEENS7_ILi64EEES8_EEELi128ENS_10bfloat16_tEfNS_4arch4Sm80ELb1ELb0ELb1ELb0ELb1ELb0ELb1ELb0EEENS1_21CollectiveEpilogueFwdINS6_IJS8_S8_S9_EEENS6_IJNS7_ILi1EEESH_SH_EEESB_SD_Li128ELb0ELb1ELb0ELb0EEENS1_30DynamicPersistentTileSchedulerILi128ELi128ELb0ELb1ELb0EEEEEEEEEvNT_6ParamsE,"a",@progbits
	.sectionflags	@""
	.align	4
.nv.constant0._ZN7cutlass13device_kernelIN5flash19enable_sm80_to_sm89INS1_16FlashAttnFwdSm80INS1_25CollectiveMainloopFwdSm80ILi4ELi1ELb0EN4cute5tupleIJNS5_1CILi128EEENS7_ILi64EEES8_EEELi128ENS_10bfloat16_tEfNS_4arch4Sm80ELb1ELb0ELb1ELb0ELb1ELb0ELb1ELb0EEENS1_21CollectiveEpilogueFwdINS6_IJS8_S8_S9_EEENS6_IJNS7_ILi1EEESH_SH_EEESB_SD_Li128ELb0ELb1ELb0ELb0EEENS1_30DynamicPersistentTileSchedulerILi128ELi128ELb0ELb1ELb0EEEEEEEEEvNT_6ParamsE:
	.zero		1592


//--------------------- .nv.constant0._ZN7cutlass13device_kernelIN5flash19enable_sm80_to_sm89INS1_16FlashAttnFwdSm80INS1_25CollectiveMainloopFwdSm80ILi4ELi1ELb0EN4cute5tupleIJNS5_1CILi128EEENS7_ILi64EEES8_EEELi128ENS_10bfloat16_tEfNS_4arch4Sm80ELb1ELb0ELb1ELb1ELb1ELb0ELb1ELb0EEENS1_21CollectiveEpilogueFwdINS6_IJS8_S8_S9_EEENS6_IJNS7_ILi1EEESH_SH_EEESB_SD_Li128ELb1ELb1ELb0ELb0EEENS1_19SingleTileSchedulerILb1ELb0ELb1ELi128EEEEEEEEEvNT_6ParamsE --------------------------
	.section	.nv.constant0._ZN7cutlass13device_kernelIN5flash19enable_sm80_to_sm89INS1_16FlashAttnFwdSm80INS1_25CollectiveMainloopFwdSm80ILi4ELi1ELb0EN4cute5tupleIJNS5_1CILi128EEENS7_ILi64EEES8_EEELi128ENS_10bfloat16_tEfNS_4arch4Sm80ELb1ELb0ELb1ELb1ELb1ELb0ELb1ELb0EEENS1_21CollectiveEpilogueFwdINS6_IJS8_S8_S9_EEENS6_IJNS7_ILi1EEESH_SH_EEESB_SD_Li128ELb1ELb1ELb0ELb0EEENS1_19SingleTileSchedulerILb1ELb0ELb1ELi128EEEEEEEEEvNT_6ParamsE,"a",@progbits
	.sectionflags	@""
	.align	4
.nv.constant0._ZN7cutlass13device_kernelIN5flash19enable_sm80_to_sm89INS1_16FlashAttnFwdSm80INS1_25CollectiveMainloopFwdSm80ILi4ELi1ELb0EN4cute5tupleIJNS5_1CILi128EEENS7_ILi64EEES8_EEELi128ENS_10bfloat16_tEfNS_4arch4Sm80ELb1ELb0ELb1ELb1ELb1ELb0ELb1ELb0EEENS1_21CollectiveEpilogueFwdINS6_IJS8_S8_S9_EEENS6_IJNS7_ILi1EEESH_SH_EEESB_SD_Li128ELb1ELb1ELb0ELb0EEENS1_19SingleTileSchedulerILb1ELb0ELb1ELi128EEEEEEEEEvNT_6ParamsE:
	.zero		1576


//--------------------- .nv.constant0._ZN7cutlass13device_kernelIN5flash19enable_sm80_to_sm89INS1_16FlashAttnFwdSm80INS1_25CollectiveMainloopFwdSm80ILi4ELi1ELb0EN4cute5tupleIJNS5_1CILi128EEENS7_ILi64EEES8_EEELi128ENS_10bfloat16_tEfNS_4arch4Sm80ELb1ELb0ELb1ELb1ELb1ELb1ELb1ELb0EEENS1_21CollectiveEpilogueFwdINS6_IJS8_S8_S9_EEENS6_IJNS7_ILi1EEESH_SH_EEESB_SD_Li128ELb1ELb1ELb0ELb0EEENS1_19SingleTileSchedulerILb1ELb0ELb1ELi128EEEEEEEEEvNT_6ParamsE --------------------------
	.section	.nv.constant0._ZN7cutlass13device_kernelIN5flash19enable_sm80_to_sm89INS1_16FlashAttnFwdSm80INS1_25CollectiveMainloopFwdSm80ILi4ELi1ELb0EN4cute5tupleIJNS5_1CILi128EEENS7_ILi64EEES8_EEELi128ENS_10bfloat16_tEfNS_4arch4Sm80ELb1ELb0ELb1ELb1ELb1ELb1ELb1ELb0EEENS1_21CollectiveEpilogueFwdINS6_IJS8_S8_S9_EEENS6_IJNS7_ILi1EEESH_SH_EEESB_SD_Li128ELb1ELb1ELb0ELb0EEENS1_19SingleTileSchedulerILb1ELb0ELb1ELi128EEEEEEEEEvNT_6ParamsE,"a",@progbits
	.sectionflags	@""
	.align	4
.nv.constant0._ZN7cutlass13device_kernelIN5flash19enable_sm80_to_sm89INS1_16FlashAttnFwdSm80INS1_25CollectiveMainloopFwdSm80ILi4ELi1ELb0EN4cute5tupleIJNS5_1CILi128EEENS7_ILi64EEES8_EEELi128ENS_10bfloat16_tEfNS_4arch4Sm80ELb1ELb0ELb1ELb1ELb1ELb1ELb1ELb0EEENS1_21CollectiveEpilogueFwdINS6_IJS8_S8_S9_EEENS6_IJNS7_ILi1EEESH_SH_EEESB_SD_Li128ELb1ELb1ELb0ELb0EEENS1_19SingleTileSchedulerILb1ELb0ELb1ELi128EEEEEEEEEvNT_6ParamsE:
	.zero		1576


//--------------------- .nv.constant0._ZN7cutlass13device_kernelIN5flash19enable_sm80_to_sm89INS1_16FlashAttnFwdSm80INS1_25CollectiveMainloopFwdSm80ILi8ELi1ELb1EN4cute5tupleIJNS5_1CILi128EEES8_S8_EEELi128ENS_10bfloat16_tEfNS_4arch4Sm80ELb0ELb0ELb0ELb0ELb1ELb0ELb1ELb0EEENS1_21CollectiveEpilogueFwdIS9_NS6_IJNS7_ILi1EEESF_SF_EEESA_SC_Li256ELb0ELb1ELb0ELb0EEENS1_19SingleTileSchedulerILb0ELb0ELb1ELi128EEEEEEEEEvNT_6ParamsE --------------------------
	.section	.nv.constant0._ZN7cutlass13device_kernelIN5flash19enable_sm80_to_sm89INS1_16FlashAttnFwdSm80INS1_25CollectiveMainloopFwdSm80ILi8ELi1ELb1EN4cute5tupleIJNS5_1CILi128EEES8_S8_EEELi128ENS_10bfloat16_tEfNS_4arch4Sm80ELb0ELb0ELb0ELb0ELb1ELb0ELb1ELb0EEENS1_21CollectiveEpilogueFwdIS9_NS6_IJNS7_ILi1EEESF_SF_EEESA_SC_Li256ELb0ELb1ELb0ELb0EEENS1_19SingleTileSchedulerILb0ELb0ELb1ELi128EEEEEEEEEvNT_6ParamsE,"a",@progbits
	.sectionflags	@""
	.align	4
.nv.constant0._ZN7cutlass13device_kernelIN5flash19enable_sm80_to_sm89INS1_16FlashAttnFwdSm80INS1_25CollectiveMainloopFwdSm80ILi8ELi1ELb1EN4cute5tupleIJNS5_1CILi128EEES8_S8_EEELi128ENS_10bfloat16_tEfNS_4arch4Sm80ELb0ELb0ELb0ELb0ELb1ELb0ELb1ELb0EEENS1_21CollectiveEpilogueFwdIS9_NS6_IJNS7_ILi1EEESF_SF_EEESA_SC_Li256ELb0ELb1ELb0ELb0EEENS1_19SingleTileSchedulerILb0ELb0ELb1ELi128EEEEEEEEEvNT_6ParamsE:
	.zero		1576


//--------------------- .nv.constant0._ZN7cutlass13device_kernelIN5flash19enable_sm80_to_sm89INS1_16FlashAttnFwdSm80INS1_25CollectiveMainloopFwdSm80ILi8ELi1ELb1EN4cute5tupleIJNS5_1CILi128EEES8_S8_EEELi128ENS_10bfloat16_tEfNS_4arch4Sm80ELb0ELb0ELb0ELb1ELb1ELb0ELb1ELb0EEENS1_21CollectiveEpilogueFwdIS9_NS6_IJNS7_ILi1EEESF_SF_EEESA_SC_Li256ELb1ELb1ELb0ELb0EEENS1_19SingleTileSchedulerILb1ELb0ELb1ELi128EEEEEEEEEvNT_6ParamsE --------------------------
	.section	.nv.constant0._ZN7cutlass13device_kernelIN5flash19enable_sm80_to_sm89INS1_16FlashAttnFwdSm80INS1_25CollectiveMainloopFwdSm80ILi8ELi1ELb1EN4cute5tupleIJNS5_1CILi128EEES8_S8_EEELi128ENS_10bfloat16_tEfNS_4arch4Sm80ELb0ELb0ELb0ELb1ELb1ELb0ELb1ELb0EEENS1_21CollectiveEpilogueFwdIS9_NS6_IJNS7_ILi1EEESF_SF_EEESA_SC_Li256ELb1ELb1ELb0ELb0EEENS1_19SingleTileSchedulerILb1ELb0ELb1ELi128EEEEEEEEEvNT_6ParamsE,"a",@progbits
	.sectionflags	@""
	.align	4
.nv.constant0._ZN7cutlass13device_kernelIN5flash19enable_sm80_to_sm89INS1_16FlashAttnFwdSm80INS1_25CollectiveMainloopFwdSm80ILi8ELi1ELb1EN4cute5tupleIJNS5_1CILi128EEES8_S8_EEELi128ENS_10bfloat16_tEfNS_4arch4Sm80ELb0ELb0ELb0ELb1ELb1ELb0ELb1ELb0EEENS1_21CollectiveEpilogueFwdIS9_NS6_IJNS7_ILi1EEESF_SF_EEESA_SC_Li256ELb1ELb1ELb0ELb0EEENS1_19SingleTileSchedulerILb1ELb0ELb1ELi128EEEEEEEEEvNT_6ParamsE:
	.zero		1576


//--------------------- .nv.constant0._ZN7cutlass13device_kernelIN5flash19enable_sm80_to_sm89INS1_16FlashAttnFwdSm80INS1_25CollectiveMainloopFwdSm80ILi8ELi1ELb1EN4cute5tupleIJNS5_1CILi128EEES8_S8_EEELi128ENS_10bfloat16_tEfNS_4arch4Sm80ELb0ELb0ELb0ELb1ELb1ELb1ELb1ELb0EEENS1_21CollectiveEpilogueFwdIS9_NS6_IJNS7_ILi1EEESF_SF_EEESA_SC_Li256ELb1ELb1ELb0ELb0EEENS1_19SingleTileSchedulerILb1ELb0ELb1ELi128EEEEEEEEEvNT_6ParamsE --------------------------
	.section	.nv.constant0._ZN7cutlass13device_kernelIN5flash19enable_sm80_to_sm89INS1_16FlashAttnFwdSm80INS1_25CollectiveMainloopFwdSm80ILi8ELi1ELb1EN4cute5tupleIJNS5_1CILi128EEES8_S8_EEELi128ENS_10bfloat16_tEfNS_4arch4Sm80ELb0ELb0ELb0ELb1ELb1ELb1ELb1ELb0EEENS1_21CollectiveEpilogueFwdIS9_NS6_IJNS7_ILi1EEESF_SF_EEESA_SC_Li256ELb1ELb1ELb0ELb0EEENS1_19SingleTileSchedulerILb1ELb0ELb1ELi128EEEEEEEEEvNT_6ParamsE,"a",@progbits
	.sectionflags	@""
	.align	4
.nv.constant0._ZN7cutlass13device_kernelIN5flash19enable_sm80_to_sm89INS1_16FlashAttnFwdSm80INS1_25CollectiveMainloopFwdSm80ILi8ELi1ELb1EN4cute5tupleIJNS5_1CILi128EEES8_S8_EEELi128ENS_10bfloat16_tEfNS_4arch4Sm80ELb0ELb0ELb0ELb1ELb1ELb1ELb1ELb0EEENS1_21CollectiveEpilogueFwdIS9_NS6_IJNS7_ILi1EEESF_SF_EEESA_SC_Li256ELb1ELb1ELb0ELb0EEENS1_19SingleTileSchedulerILb1ELb0ELb1ELi128EEEEEEEEEvNT_6ParamsE:
	.zero		1576


//--------------------- .nv.constant0._ZN7cutlass13device_kernelIN5flash19enable_sm80_to_sm89INS1_16FlashAttnFwdSm80INS1_25CollectiveMainloopFwdSm80ILi8ELi1ELb1EN4cute5tupleIJNS5_1CILi128EEENS7_ILi96EEES8_EEELi128ENS_10bfloat16_tEfNS_4arch4Sm80ELb0ELb1ELb0ELb0ELb1ELb0ELb1ELb0EEENS1_21CollectiveEpilogueFwdINS6_IJS8_S8_S9_EEENS6_IJNS7_ILi1EEESH_SH_EEESB_SD_Li256ELb0ELb1ELb0ELb0EEENS1_19SingleTileSchedulerILb0ELb0ELb1ELi128EEEEEEEEEvNT_6ParamsE --------------------------
	.section	.nv.constant0._ZN7cutlass13device_kernelIN5flash19enable_sm80_to_sm89INS1_16FlashAttnFwdSm80INS1_25CollectiveMainloopFwdSm80ILi8ELi1ELb1EN4cute5tupleIJNS5_1CILi128EEENS7_ILi96EEES8_EEELi128ENS_10bfloat16_tEfNS_4arch4Sm80ELb0ELb1ELb0ELb0ELb1ELb0ELb1ELb0EEENS1_21CollectiveEpilogueFwdINS6_IJS8_S8_S9_EEENS6_IJNS7_ILi1EEESH_SH_EEESB_SD_Li256ELb0ELb1ELb0ELb0EEENS1_19SingleTileSchedulerILb0ELb0ELb1ELi128EEEEEEEEEvNT_6ParamsE,"a",@progbits
	.sectionflags	@""
	.align	4
.nv.constant0._ZN7cutlass13device_kernelIN5flash19enable_sm80_to_sm89INS1_16FlashAttnFwdSm80INS1_25CollectiveMainloopFwdSm80ILi8ELi1ELb1EN4cute5tupleIJNS5_1CILi128EEENS7_ILi96EEES8_EEELi128ENS_10bfloat16_tEfNS_4arch4Sm80ELb0ELb1ELb0ELb0ELb1ELb0ELb1ELb0EEENS1_21CollectiveEpilogueFwdINS6_IJS8_S8_S9_EEENS6_IJNS7_ILi1EEESH_SH_EEESB_SD_Li256ELb0ELb1ELb0ELb0EEENS1_19SingleTileSchedulerILb0ELb0ELb1ELi128EEEEEEEEEvNT_6ParamsE:
	.zero		1576


//--------------------- .nv.constant0._ZN7cutlass13device_kernelIN5flash19enable_sm80_to_sm89INS1_16FlashAttnFwdSm80INS1_25CollectiveMainloopFwdSm80ILi8ELi1ELb1EN4cute5tupleIJNS5_1CILi128EEENS7_ILi96EEES8_EEELi128ENS_10bfloat16_tEfNS_4arch4Sm80ELb0ELb1ELb0ELb1ELb1ELb0ELb1ELb0EEENS1_21CollectiveEpilogueFwdINS6_IJS8_S8_S9_EEENS6_IJNS7_ILi1EEESH_SH_EEESB_SD_Li256ELb1ELb1ELb0ELb0EEENS1_19SingleTileSchedulerILb1ELb0ELb1ELi128EEEEEEEEEvNT_6ParamsE --------------------------
	.section	.nv.constant0._ZN7cutlass13device_kernelIN5flash19enable_sm80_to_sm89INS1_16FlashAttnFwdSm80INS1_25CollectiveMainloopFwdSm80ILi8ELi1ELb1EN4cute5tupleIJNS5_1CILi128EEENS7_ILi96EEES8_EEELi128ENS_10bfloat16_tEfNS_4arch4Sm80ELb0ELb1ELb0ELb1ELb1ELb0ELb1ELb0EEENS1_21CollectiveEpilogueFwdINS6_IJS8_S8_S9_EEENS6_IJNS7_ILi1EEESH_SH_EEESB_SD_Li256ELb1ELb1ELb0ELb0EEENS1_19SingleTileSchedulerILb1ELb0ELb1ELi128EEEEEEEEEvNT_6ParamsE,"a",@progbits
	.sectionflags	@""
	.align	4
.nv.constant0._ZN7cutlass13device_kernelIN5flash19enable_sm80_to_sm89INS1_16FlashAttnFwdSm80INS1_25CollectiveMainloopFwdSm80ILi8ELi1ELb1EN4cute5tupleIJNS5_1CILi128EEENS7_ILi96EEES8_EEELi128ENS_10bfloat16_tEfNS_4arch4Sm80ELb0ELb1ELb0ELb1ELb1ELb0ELb1ELb0EEENS1_21CollectiveEpilogueFwdINS6_IJS8_S8_S9_EEENS6_IJNS7_ILi1EEESH_SH_EEESB_SD_Li256ELb1ELb1ELb0ELb0EEENS1_19SingleTileSchedulerILb1ELb0ELb1ELi128EEEEEEEEEvNT_6ParamsE:
	.zero		1576


//--------------------- .nv.constant0._ZN7cutlass13device_kernelIN5flash19enable_sm80_to_sm89INS1_16FlashAttnFwdSm80INS1_25CollectiveMainloopFwdSm80ILi8ELi1ELb1EN4cute5tupleIJNS5_1CILi128EEENS7_ILi96EEES8_EEELi128ENS_10bfloat16_tEfNS_4arch4Sm80ELb0ELb1ELb0ELb1ELb1ELb1ELb1ELb0EEENS1_21CollectiveEpilogueFwdINS6_IJS8_S8_S9_EEENS6_IJNS7_ILi1EEESH_SH_EEESB_SD_Li256ELb1ELb1ELb0ELb0EEENS1_19SingleTileSchedulerILb1ELb0ELb1ELi128EEEEEEEEEvNT_6ParamsE --------------------------
	.section	.nv.constant0._ZN7cutlass13device_kernelIN5flash19enable_sm80_to_sm89INS1_16FlashAttnFwdSm80INS1_25CollectiveMainloopFwdSm80ILi8ELi1ELb1EN4cute5tupleIJNS5_1CILi128EEENS7_ILi96EEES8_EEELi128ENS_10bfloat16_tEfNS_4arch4Sm80ELb0ELb1ELb0ELb1ELb1ELb1ELb1ELb0EEENS1_21CollectiveEpilogueFwdINS6_IJS8_S8_S9_EEENS6_IJNS7_ILi1EEESH_SH_EEESB_SD_Li256ELb1ELb1ELb0ELb0EEENS1_19SingleTileSchedulerILb1ELb0ELb1ELi128EEEEEEEEEvNT_6ParamsE,"a",@progbits
	.sectionflags	@""
	.align	4
.nv.constant0._ZN7cutlass13device_kernelIN5flash19enable_sm80_to_sm89INS1_16FlashAttnFwdSm80INS1_25CollectiveMainloopFwdSm80ILi8ELi1ELb1EN4cute5tupleIJNS5_1CILi128EEENS7_ILi96EEES8_EEELi128ENS_10bfloat16_tEfNS_4arch4Sm80ELb0ELb1ELb0ELb1ELb1ELb1ELb1ELb0EEENS1_21CollectiveEpilogueFwdINS6_IJS8_S8_S9_EEENS6_IJNS7_ILi1EEESH_SH_EEESB_SD_Li256ELb1ELb1ELb0ELb0EEENS1_19SingleTileSchedulerILb1ELb0ELb1ELi128EEEEEEEEEvNT_6ParamsE:
	.zero		1576


//--------------------- .nv.constant0._ZN7cutlass13device_kernelIN5flash19enable_sm80_to_sm89INS1_16FlashAttnFwdSm80INS1_25CollectiveMainloopFwdSm80ILi8ELi1ELb1EN4cute5tupleIJNS5_1CILi128EEES8_S8_EEELi128ENS_10bfloat16_tEfNS_4arch4Sm80ELb1ELb0ELb0ELb0ELb1ELb0ELb1ELb0EEENS1_21CollectiveEpilogueFwdIS9_NS6_IJNS7_ILi1EEESF_SF_EEESA_SC_Li256ELb0ELb1ELb0ELb0EEENS1_30DynamicPersistentTileSchedulerILi256ELi256ELb0ELb1ELb0EEEEEEEEEvNT_6ParamsE --------------------------
	.section	.nv.constant0._ZN7cutlass13device_kernelIN5flash19enable_sm80_to_sm89INS1_16FlashAttnFwdSm80INS1_25CollectiveMainloopFwdSm80ILi8ELi1ELb1EN4cute5tupleIJNS5_1CILi128EEES8_S8_EEELi128ENS_10bfloat16_tEfNS_4arch4Sm80ELb1ELb0ELb0ELb0ELb1ELb0ELb1ELb0EEENS1_21CollectiveEpilogueFwdIS9_NS6_IJNS7_ILi1EEESF_SF_EEESA_SC_Li256ELb0ELb1ELb0ELb0EEENS1_30DynamicPersistentTileSchedulerILi256ELi256ELb0ELb1ELb0EEEEEEEEEvNT_6ParamsE,"a",@progbits
	.sectionflags	@""
	.align	4
.nv.constant0._ZN7cutlass13device_kernelIN5flash19enable_sm80_to_sm89INS1_16FlashAttnFwdSm80INS1_25CollectiveMainloopFwdSm80ILi8ELi1ELb1EN4cute5tupleIJNS5_1CILi128EEES8_S8_EEELi128ENS_10bfloat16_tEfNS_4arch4Sm80ELb1ELb0ELb0ELb0ELb1ELb0ELb1ELb0EEENS1_21CollectiveEpilogueFwdIS9_NS6_IJNS7_ILi1EEESF_SF_EEESA_SC_Li256ELb0ELb1ELb0ELb0EEENS1_30DynamicPersistentTileSchedulerILi256ELi256ELb0ELb1ELb0EEEEEEEEEvNT_6ParamsE:
	.zero		1592


//--------------------- .nv.constant0._ZN7cutlass13device_kernelIN5flash19enable_sm80_to_sm89INS1_16FlashAttnFwdSm80INS1_25CollectiveMainloopFwdSm80ILi8ELi1ELb1EN4cute5tupleIJNS5_1CILi128EEES8_S8_EEELi128ENS_10bfloat16_tEfNS_4arch4Sm80ELb1ELb0ELb0ELb1ELb1ELb0ELb1ELb0EEENS1_21CollectiveEpilogueFwdIS9_NS6_IJNS7_ILi1EEESF_SF_EEESA_SC_Li256ELb1ELb1ELb0ELb0EEENS1_19SingleTileSchedulerILb1ELb0ELb1ELi128EEEEEEEEEvNT_6ParamsE --------------------------
	.section	.nv.constant0._ZN7cutlass13device_kernelIN5flash19enable_sm80_to_sm89INS1_16FlashAttnFwdSm80INS1_25CollectiveMainloopFwdSm80ILi8ELi1ELb1EN4cute5tupleIJNS5_1CILi128EEES8_S8_EEELi128ENS_10bfloat16_tEfNS_4arch4Sm80ELb1ELb0ELb0ELb1ELb1ELb0ELb1ELb0EEENS1_21CollectiveEpilogueFwdIS9_NS6_IJNS7_ILi1EEESF_SF_EEESA_SC_Li256ELb1ELb1ELb0ELb0EEENS1_19SingleTileSchedulerILb1ELb0ELb1ELi128EEEEEEEEEvNT_6ParamsE,"a",@progbits
	.sectionflags	@""
	.align	4
.nv.constant0._ZN7cutlass13device_kernelIN5flash19enable_sm80_to_sm89INS1_16FlashAttnFwdSm80INS1_25CollectiveMainloopFwdSm80ILi8ELi1ELb1EN4cute5tupleIJNS5_1CILi128EEES8_S8_EEELi128ENS_10bfloat16_tEfNS_4arch4Sm80ELb1ELb0ELb0ELb1ELb1ELb0ELb1ELb0EEENS1_21CollectiveEpilogueFwdIS9_NS6_IJNS7_ILi1EEESF_SF_EEESA_SC_Li256ELb1ELb1ELb0ELb0EEENS1_19SingleTileSchedulerILb1ELb0ELb1ELi128EEEEEEEEEvNT_6ParamsE:
	.zero		1576


//--------------------- .nv.constant0._ZN7cutlass13device_kernelIN5flash19enable_sm80_to_sm89INS1_16FlashAttnFwdSm80INS1_25CollectiveMainloopFwdSm80ILi8ELi1ELb1EN4cute5tupleIJNS5_1CILi128EEES8_S8_EEELi128ENS_10bfloat16_tEfNS_4arch4Sm80ELb1ELb0ELb0ELb1ELb1ELb1ELb1ELb0EEENS1_21CollectiveEpilogueFwdIS9_NS6_IJNS7_ILi1EEESF_SF_EEESA_SC_Li256ELb1ELb1ELb0ELb0EEENS1_19SingleTileSchedulerILb1ELb0ELb1ELi128EEEEEEEEEvNT_6ParamsE --------------------------
	.section	.nv.constant0._ZN7cutlass13device_kernelIN5flash19enable_sm80_to_sm89INS1_16FlashAttnFwdSm80INS1_25CollectiveMainloopFwdSm80ILi8ELi1ELb1EN4cute5tupleIJNS5_1CILi128EEES8_S8_EEELi128ENS_10bfloat16_tEfNS_4arch4Sm80ELb1ELb0ELb0ELb1ELb1ELb1ELb1ELb0EEENS1_21CollectiveEpilogueFwdIS9_NS6_IJNS7_ILi1EEESF_SF_EEESA_SC_Li256ELb1ELb1ELb0ELb0EEENS1_19SingleTileSchedulerILb1ELb0ELb1ELi128EEEEEEEEEvNT_6ParamsE,"a",@progbits
	.sectionflags	@""
	.align	4
.nv.constant0._ZN7cutlass13device_kernelIN5flash19enable_sm80_to_sm89INS1_16FlashAttnFwdSm80INS1_25CollectiveMainloopFwdSm80ILi8ELi1ELb1EN4cute5tupleIJNS5_1CILi128EEES8_S8_EEELi128ENS_10bfloat16_tEfNS_4arch4Sm80ELb1ELb0ELb0ELb1ELb1ELb1ELb1ELb0EEENS1_21CollectiveEpilogueFwdIS9_NS6_IJNS7_ILi1EEESF_SF_EEESA_SC_Li256ELb1ELb1ELb0ELb0EEENS1_19SingleTileSchedulerILb1ELb0ELb1ELi128EEEEEEEEEvNT_6ParamsE:
	.zero		1576


//--------------------- .nv.constant0._ZN7cutlass13device_kernelIN5flash19enable_sm80_to_sm89INS1_16FlashAttnFwdSm80INS1_25CollectiveMainloopFwdSm80ILi4ELi1ELb0EN4cute5tupleIJNS5_1CILi128EEENS7_ILi64EEES8_EEELi128ENS_10bfloat16_tEfNS_4arch4Sm80ELb0ELb0ELb0ELb0ELb1ELb0ELb1ELb0EEENS1_21CollectiveEpilogueFwdINS6_IJS8_S8_S9_EEENS6_IJNS7_ILi1EEESH_SH_EEESB_SD_Li128ELb0ELb1ELb0ELb0EEENS1_19SingleTileSchedulerILb0ELb0ELb1ELi128EEEEEEEEEvNT_6ParamsE --------------------------
	.section	.nv.constant0._ZN7cutlass13device_kernelIN5flash19enable_sm80_to_sm89INS1_16FlashAttnFwdSm80INS1_25CollectiveMainloopFwdSm80ILi4ELi1ELb0EN4cute5tupleIJNS5_1CILi128EEENS7_ILi64EEES8_EEELi128ENS_10bfloat16_tEfNS_4arch4Sm80ELb0ELb0ELb0ELb0ELb1ELb0ELb1ELb0EEENS1_21CollectiveEpilogueFwdINS6_IJS8_S8_S9_EEENS6_IJNS7_ILi1EEESH_SH_EEESB_SD_Li128ELb0ELb1ELb0ELb0EEENS1_19SingleTileSchedulerILb0ELb0ELb1ELi128EEEEEEEEEvNT_6ParamsE,"a",@progbits
	.sectionflags	@""
	.align	4
.nv.constant0._ZN7cutlass13device_kernelIN5flash19enable_sm80_to_sm89INS1_16FlashAttnFwdSm80INS1_25CollectiveMainloopFwdSm80ILi4ELi1ELb0EN4cute5tupleIJNS5_1CILi128EEENS7_ILi64EEES8_EEELi128ENS_10bfloat16_tEfNS_4arch4Sm80ELb0ELb0ELb0ELb0ELb1ELb0ELb1ELb0EEENS1_21CollectiveEpilogueFwdINS6_IJS8_S8_S9_EEENS6_IJNS7_ILi1EEESH_SH_EEESB_SD_Li128ELb0ELb1ELb0ELb0EEENS1_19SingleTileSchedulerILb0ELb0ELb1ELi128EEEEEEEEEvNT_6ParamsE:
	.zero		1576


//--------------------- .nv.constant0._ZN7cutlass13device_kernelIN5flash19enable_sm80_to_sm89INS1_16FlashAttnFwdSm80INS1_25CollectiveMainloopFwdSm80ILi4ELi1ELb0EN4cute5tupleIJNS5_1CILi128EEENS7_ILi64EEES8_EEELi128ENS_10bfloat16_tEfNS_4arch4Sm80ELb0ELb0ELb0ELb1ELb1ELb0ELb1ELb0EEENS1_21CollectiveEpilogueFwdINS6_IJS8_S8_S9_EEENS6_IJNS7_ILi1EEESH_SH_EEESB_SD_Li128ELb1ELb1ELb0ELb0EEENS1_19SingleTileSchedulerILb1ELb0ELb1ELi128EEEEEEEEEvNT_6ParamsE --------------------------
	.section	.nv.constant0._ZN7cutlass13device_kernelIN5flash19enable_sm80_to_sm89INS1_16FlashAttnFwdSm80INS1_25CollectiveMainloopFwdSm80ILi4ELi1ELb0EN4cute5tupleIJNS5_1CILi128EEENS7_ILi64EEES8_EEELi128ENS_10bfloat16_tEfNS_4arch4Sm80ELb0ELb0ELb0ELb1ELb1ELb0ELb1ELb0EEENS1_21CollectiveEpilogueFwdINS6_IJS8_S8_S9_EEENS6_IJNS7_ILi1EEESH_SH_EEESB_SD_Li128ELb1ELb1ELb0ELb0EEENS1_19SingleTileSchedulerILb1ELb0ELb1ELi128EEEEEEEEEvNT_6ParamsE,"a",@progbits
	.sectionflags	@""
	.align	4
.nv.constant0._ZN7cutlass13device_kernelIN5flash19enable_sm80_to_sm89INS1_16FlashAttnFwdSm80INS1_25CollectiveMainloopFwdSm80ILi4ELi1ELb0EN4cute5tupleIJNS5_1CILi128EEENS7_ILi64EEES8_EEELi128ENS_10bfloat16_tEfNS_4arch4Sm80ELb0ELb0ELb0ELb1ELb1ELb0ELb1ELb0EEENS1_21CollectiveEpilogueFwdINS6_IJS8_S8_S9_EEENS6_IJNS7_ILi1EEESH_SH_EEESB_SD_Li128ELb1ELb1ELb0ELb0EEENS1_19SingleTileSchedulerILb1ELb0ELb1ELi128EEEEEEEEEvNT_6ParamsE:
	.zero		1576


//--------------------- .nv.constant0._ZN7cutlass13device_kernelIN5flash19enable_sm80_to_sm89INS1_16FlashAttnFwdSm80INS1_25CollectiveMainloopFwdSm80ILi4ELi1ELb0EN4cute5tupleIJNS5_1CILi128EEENS7_ILi64EEES8_EEELi128ENS_10bfloat16_tEfNS_4arch4Sm80ELb0ELb0ELb0ELb1ELb1ELb1ELb1ELb0EEENS1_21CollectiveEpilogueFwdINS6_IJS8_S8_S9_EEENS6_IJNS7_ILi1EEESH_SH_EEESB_SD_Li128ELb1ELb1ELb0ELb0EEENS1_19SingleTileSchedulerILb1ELb0ELb1ELi128EEEEEEEEEvNT_6ParamsE --------------------------
	.section	.nv.constant0._ZN7cutlass13device_kernelIN5flash19enable_sm80_to_sm89INS1_16FlashAttnFwdSm80INS1_25CollectiveMainloopFwdSm80ILi4ELi1ELb0EN4cute5tupleIJNS5_1CILi128EEENS7_ILi64EEES8_EEELi128ENS_10bfloat16_tEfNS_4arch4Sm80ELb0ELb0ELb0ELb1ELb1ELb1ELb1ELb0EEENS1_21CollectiveEpilogueFwdINS6_IJS8_S8_S9_EEENS6_IJNS7_ILi1EEESH_SH_EEESB_SD_Li128ELb1ELb1ELb0ELb0EEENS1_19SingleTileSchedulerILb1ELb0ELb1ELi128EEEEEEEEEvNT_6ParamsE,"a",@progbits
	.sectionflags	@""
	.align	4
.nv.constant0._ZN7cutlass13device_kernelIN5flash19enable_sm80_to_sm89INS1_16FlashAttnFwdSm80INS1_25CollectiveMainloopFwdSm80ILi4ELi1ELb0EN4cute5tupleIJNS5_1CILi128EEENS7_ILi64EEES8_EEELi128ENS_10bfloat16_tEfNS_4arch4Sm80ELb0ELb0ELb0ELb1ELb1ELb1ELb1ELb0EEENS1_21CollectiveEpilogueFwdINS6_IJS8_S8_S9_EEENS6_IJNS7_ILi1EEESH_SH_EEESB_SD_Li128ELb1ELb1ELb0ELb0EEENS1_19SingleTileSchedulerILb1ELb0ELb1ELi128EEEEEEEEEvNT_6ParamsE:
	.zero		1576


//--------------------- .nv.constant0._ZN7cutlass13device_kernelIN5flash19enable_sm80_to_sm89INS1_16FlashAttnFwdSm80INS1_25CollectiveMainloopFwdSm80ILi4ELi1ELb0EN4cute5tupleIJNS5_1CILi128EEENS7_ILi48EEES8_EEELi128ENS_10bfloat16_tEfNS_4arch4Sm80ELb0ELb1ELb0ELb0ELb1ELb0ELb1ELb0EEENS1_21CollectiveEpilogueFwdINS6_IJS8_S8_S9_EEENS6_IJNS7_ILi1EEESH_SH_EEESB_SD_Li128ELb0ELb1ELb0ELb0EEENS1_19SingleTileSchedulerILb0ELb0ELb1ELi128EEEEEEEEEvNT_6ParamsE --------------------------
	.section	.nv.constant0._ZN7cutlass13device_kernelIN5flash19enable_sm80_to_sm89INS1_16FlashAttnFwdSm80INS1_25CollectiveMainloopFwdSm80ILi4ELi1ELb0EN4cute5tupleIJNS5_1CILi128EEENS7_ILi48EEES8_EEELi128ENS_10bfloat16_tEfNS_4arch4Sm80ELb0ELb1ELb0ELb0ELb1ELb0ELb1ELb0EEENS1_21CollectiveEpilogueFwdINS6_IJS8_S8_S9_EEENS6_IJNS7_ILi1EEESH_SH_EEESB_SD_Li128ELb0ELb1ELb0ELb0EEENS1_19SingleTileSchedulerILb0ELb0ELb1ELi128EEEEEEEEEvNT_6ParamsE,"a",@progbits
	.sectionflags	@""
	.align	4
.nv.constant0._ZN7cutlass13device_kernelIN5flash19enable_sm80_to_sm89INS1_16FlashAttnFwdSm80INS1_25CollectiveMainloopFwdSm80ILi4ELi1ELb0EN4cute5tupleIJNS5_1CILi128EEENS7_ILi48EEES8_EEELi128ENS_10bfloat16_tEfNS_4arch4Sm80ELb0ELb1ELb0ELb0ELb1ELb0ELb1ELb0EEENS1_21CollectiveEpilogueFwdINS6_IJS8_S8_S9_EEENS6_IJNS7_ILi1EEESH_SH_EEESB_SD_Li128ELb0ELb1ELb0ELb0EEENS1_19SingleTileSchedulerILb0ELb0ELb1ELi128EEEEEEEEEvNT_6ParamsE:
	.zero		1576


//--------------------- .nv.constant0._ZN7cutlass13device_kernelIN5flash19enable_sm80_to_sm89INS1_16FlashAttnFwdSm80INS1_25CollectiveMainloopFwdSm80ILi4ELi1ELb0EN4cute5tupleIJNS5_1CILi128EEENS7_ILi48EEES8_EEELi128ENS_10bfloat16_tEfNS_4arch4Sm80ELb0ELb1ELb0ELb1ELb1ELb0ELb1ELb0EEENS1_21CollectiveEpilogueFwdINS6_IJS8_S8_S9_EEENS6_IJNS7_ILi1EEESH_SH_EEESB_SD_Li128ELb1ELb1ELb0ELb0EEENS1_19SingleTileSchedulerILb1ELb0ELb1ELi128EEEEEEEEEvNT_6ParamsE --------------------------
	.section	.nv.constant0._ZN7cutlass13device_kernelIN5flash19enable_sm80_to_sm89INS1_16FlashAttnFwdSm80INS1_25CollectiveMainloopFwdSm80ILi4ELi1ELb0EN4cute5tupleIJNS5_1CILi128EEENS7_ILi48EEES8_EEELi128ENS_10bfloat16_tEfNS_4arch4Sm80ELb0ELb1ELb0ELb1ELb1ELb0ELb1ELb0EEENS1_21CollectiveEpilogueFwdINS6_IJS8_S8_S9_EEENS6_IJNS7_ILi1EEESH_SH_EEESB_SD_Li128ELb1ELb1ELb0ELb0EEENS1_19SingleTileSchedulerILb1ELb0ELb1ELi128EEEEEEEEEvNT_6ParamsE,"a",@progbits
	.sectionflags	@""
	.align	4
.nv.constant0._ZN7cutlass13device_kernelIN5flash19enable_sm80_to_sm89INS1_16FlashAttnFwdSm80INS1_25CollectiveMainloopFwdSm80ILi4ELi1ELb0EN4cute5tupleIJNS5_1CILi128EEENS7_ILi48EEES8_EEELi128ENS_10bfloat16_tEfNS_4arch4Sm80ELb0ELb1ELb0ELb1ELb1ELb0ELb1ELb0EEENS1_21CollectiveEpilogueFwdINS6_IJS8_S8_S9_EEENS6_IJNS7_ILi1EEESH_SH_EEESB_SD_Li128ELb1ELb1ELb0ELb0EEENS1_19SingleTileSchedulerILb1ELb0ELb1ELi128EEEEEEEEEvNT_6ParamsE:
	.zero		1576


//--------------------- .nv.constant0._ZN7cutlass13device_kernelIN5flash19enable_sm80_to_sm89INS1_16FlashAttnFwdSm80INS1_25CollectiveMainloopFwdSm80ILi4ELi1ELb0EN4cute5tupleIJNS5_1CILi128EEENS7_ILi48EEES8_EEELi128ENS_10bfloat16_tEfNS_4arch4Sm80ELb0ELb1ELb0ELb1ELb1ELb1ELb1ELb0EEENS1_21CollectiveEpilogueFwdINS6_IJS8_S8_S9_EEENS6_IJNS7_ILi1EEESH_SH_EEESB_SD_Li128ELb1ELb1ELb0ELb0EEENS1_19SingleTileSchedulerILb1ELb0ELb1ELi128EEEEEEEEEvNT_6ParamsE --------------------------
	.section	.nv.constant0._ZN7cutlass13device_kernelIN5flash19enable_sm80_to_sm89INS1_16FlashAttnFwdSm80INS1_25CollectiveMainloopFwdSm80ILi4ELi1ELb0EN4cute5tupleIJNS5_1CILi128EEENS7_ILi48EEES8_EEELi128ENS_10bfloat16_tEfNS_4arch4Sm80ELb0ELb1ELb0ELb1ELb1ELb1ELb1ELb0EEENS1_21CollectiveEpilogueFwdINS6_IJS8_S8_S9_EEENS6_IJNS7_ILi1EEESH_SH_EEESB_SD_Li128ELb1ELb1ELb0ELb0EEENS1_19SingleTileSchedulerILb1ELb0ELb1ELi128EEEEEEEEEvNT_6ParamsE,"a",@progbits
	.sectionflags	@""
	.align	4
.nv.constant0._ZN7cutlass13device_kernelIN5flash19enable_sm80_to_sm89INS1_16FlashAttnFwdSm80INS1_25CollectiveMainloopFwdSm80ILi4ELi1ELb0EN4cute5tupleIJNS5_1CILi128EEENS7_ILi48EEES8_EEELi128ENS_10bfloat16_tEfNS_4arch4Sm80ELb0ELb1ELb0ELb1ELb1ELb1ELb1ELb0EEENS1_21CollectiveEpilogueFwdINS6_IJS8_S8_S9_EEENS6_IJNS7_ILi1EEESH_SH_EEESB_SD_Li128ELb1ELb1ELb0ELb0EEENS1_19SingleTileSchedulerILb1ELb0ELb1ELi128EEEEEEEEEvNT_6ParamsE:
	.zero		1576


//--------------------- .nv.constant0._ZN7cutlass13device_kernelIN5flash19enable_sm80_to_sm89INS1_16FlashAttnFwdSm80INS1_25CollectiveMainloopFwdSm80ILi4ELi1ELb0EN4cute5tupleIJNS5_1CILi128EEENS7_ILi64EEES8_EEELi128ENS_10bfloat16_tEfNS_4arch4Sm80ELb1ELb0ELb0ELb0ELb1ELb0ELb1ELb0EEENS1_21CollectiveEpilogueFwdINS6_IJS8_S8_S9_EEENS6_IJNS7_ILi1EEESH_SH_EEESB_SD_Li128ELb0ELb1ELb0ELb0EEENS1_30DynamicPersistentTileSchedulerILi128ELi128ELb0ELb1ELb0EEEEEEEEEvNT_6ParamsE --------------------------
	.section	.nv.constant0._ZN7cutlass13device_kernelIN5flash19enable_sm80_to_sm89INS1_16FlashAttnFwdSm80INS1_25CollectiveMainloopFwdSm80ILi4ELi1ELb0EN4cute5tupleIJNS5_1CILi128EEENS7_ILi64EEES8_EEELi128ENS_10bfloat16_tEfNS_4arch4Sm80ELb1ELb0ELb0ELb0ELb1ELb0ELb1ELb0EEENS1_21CollectiveEpilogueFwdINS6_IJS8_S8_S9_EEENS6_IJNS7_ILi1EEESH_SH_EEESB_SD_Li128ELb0ELb1ELb0ELb0EEENS1_30DynamicPersistentTileSchedulerILi128ELi128ELb0ELb1ELb0EEEEEEEEEvNT_6ParamsE,"a",@progbits
	.sectionflags	@""
	.align	4
.nv.constant0._ZN7cutlass13device_kernelIN5flash19enable_sm80_to_sm89INS1_16FlashAttnFwdSm80INS1_25CollectiveMainloopFwdSm80ILi4ELi1ELb0EN4cute5tupleIJNS5_1CILi128EEENS7_ILi64EEES8_EEELi128ENS_10bfloat16_tEfNS_4arch4Sm80ELb1ELb0ELb0ELb0ELb1ELb0ELb1ELb0EEENS1_21CollectiveEpilogueFwdINS6_IJS8_S8_S9_EEENS6_IJNS7_ILi1EEESH_SH_EEESB_SD_Li128ELb0ELb1ELb0ELb0EEENS1_30DynamicPersistentTileSchedulerILi128ELi128ELb0ELb1ELb0EEEEEEEEEvNT_6ParamsE:
	.zero		1592


//--------------------- .nv.constant0._ZN7cutlass13device_kernelIN5flash19enable_sm80_to_sm89INS1_16FlashAttnFwdSm80INS1_25CollectiveMainloopFwdSm80ILi4ELi1ELb0EN4cute5tupleIJNS5_1CILi128EEENS7_ILi64EEES8_EEELi128ENS_10bfloat16_tEfNS_4arch4Sm80ELb1ELb0ELb0ELb1ELb1ELb0ELb1ELb0EEENS1_21CollectiveEpilogueFwdINS6_IJS8_S8_S9_EEENS6_IJNS7_ILi1EEESH_SH_EEESB_SD_Li128ELb1ELb1ELb0ELb0EEENS1_19SingleTileSchedulerILb1ELb0ELb1ELi128EEEEEEEEEvNT_6ParamsE --------------------------
	.section	.nv.constant0._ZN7cutlass13device_kernelIN5flash19enable_sm80_to_sm89INS1_16FlashAttnFwdSm80INS1_25CollectiveMainloopFwdSm80ILi4ELi1ELb0EN4cute5tupleIJNS5_1CILi128EEENS7_ILi64EEES8_EEELi128ENS_10bfloat16_tEfNS_4arch4Sm80ELb1ELb0ELb0ELb1ELb1ELb0ELb1ELb0EEENS1_21CollectiveEpilogueFwdINS6_IJS8_S8_S9_EEENS6_IJNS7_ILi1EEESH_SH_EEESB_SD_Li128ELb1ELb1ELb0ELb0EEENS1_19SingleTileSchedulerILb1ELb0ELb1ELi128EEEEEEEEEvNT_6ParamsE,"a",@progbits
	.sectionflags	@""
	.align	4
.nv.constant0._ZN7cutlass13device_kernelIN5flash19enable_sm80_to_sm89INS1_16FlashAttnFwdSm80INS1_25CollectiveMainloopFwdSm80ILi4ELi1ELb0EN4cute5tupleIJNS5_1CILi128EEENS7_ILi64EEES8_EEELi128ENS_10bfloat16_tEfNS_4arch4Sm80ELb1ELb0ELb0ELb1ELb1ELb0ELb1ELb0EEENS1_21CollectiveEpilogueFwdINS6_IJS8_S8_S9_EEENS6_IJNS7_ILi1EEESH_SH_EEESB_SD_Li128ELb1ELb1ELb0ELb0EEENS1_19SingleTileSchedulerILb1ELb0ELb1ELi128EEEEEEEEEvNT_6ParamsE:
	.zero		1576


//--------------------- .nv.constant0._ZN7cutlass13device_kernelIN5flash19enable_sm80_to_sm89INS1_16FlashAttnFwdSm80INS1_25CollectiveMainloopFwdSm80ILi4ELi1ELb0EN4cute5tupleIJNS5_1CILi128EEENS7_ILi64EEES8_EEELi128ENS_10bfloat16_tEfNS_4arch4Sm80ELb1ELb0ELb0ELb1ELb1ELb1ELb1ELb0EEENS1_21CollectiveEpilogueFwdINS6_IJS8_S8_S9_EEENS6_IJNS7_ILi1EEESH_SH_EEESB_SD_Li128ELb1ELb1ELb0ELb0EEENS1_19SingleTileSchedulerILb1ELb0ELb1ELi128EEEEEEEEEvNT_6ParamsE --------------------------
	.section	.nv.constant0._ZN7cutlass13device_kernelIN5flash19enable_sm80_to_sm89INS1_16FlashAttnFwdSm80INS1_25CollectiveMainloopFwdSm80ILi4ELi1ELb0EN4cute5tupleIJNS5_1CILi128EEENS7_ILi64EEES8_EEELi128ENS_10bfloat16_tEfNS_4arch4Sm80ELb1ELb0ELb0ELb1ELb1ELb1ELb1ELb0EEENS1_21CollectiveEpilogueFwdINS6_IJS8_S8_S9_EEENS6_IJNS7_ILi1EEESH_SH_EEESB_SD_Li128ELb1ELb1ELb0ELb0EEENS1_19SingleTileSchedulerILb1ELb0ELb1ELi128EEEEEEEEEvNT_6ParamsE,"a",@progbits
	.sectionflags	@""
	.align	4
.nv.constant0._ZN7cutlass13device_kernelIN5flash19enable_sm80_to_sm89INS1_16FlashAttnFwdSm80INS1_25CollectiveMainloopFwdSm80ILi4ELi1ELb0EN4cute5tupleIJNS5_1CILi128EEENS7_ILi64EEES8_EEELi128ENS_10bfloat16_tEfNS_4arch4Sm80ELb1ELb0ELb0ELb1ELb1ELb1ELb1ELb0EEENS1_21CollectiveEpilogueFwdINS6_IJS8_S8_S9_EEENS6_IJNS7_ILi1EEESH_SH_EEESB_SD_Li128ELb1ELb1ELb0ELb0EEENS1_19SingleTileSchedulerILb1ELb0ELb1ELi128EEEEEEEEEvNT_6ParamsE:
	.zero		1576


//--------------------- SYMBOLS --------------------------

	.type		.nv.reservedSmem.offset0,@object
	.size		.nv.reservedSmem.offset0,0x4
